	.target	sm_100a

	.elftype	@"ET_EXEC"


//--------------------- .note.nv.tkinfo           --------------------------
	.section	.note.nv.tkinfo,"",@"SHT_NOTE"
	.sectionflags	@"SHF_NOTE_NV_TKINFO"
	.tkinfo
        /*0018*/ 	.word	0x00000002
        /*0030*/ 	.string	""
        /*0030*/ 	.string	"ptxas"
        /*0030*/ 	.string	"Cuda compilation tools, release 13.0, V13.0.88"
        /*0030*/ 	.string	"Build cuda_13.0.r13.0/compiler.36424714_0"
        /*0030*/ 	.string	"-arch sm_100a -m 64 "



//--------------------- .note.nv.cuinfo           --------------------------
	.section	.note.nv.cuinfo,"",@"SHT_NOTE"
	.sectionflags	@"SHF_NOTE_NV_CUINFO"
        /*0018*/ 	.short	0x0002
        /*001a*/ 	.short	0x0064
        /*001c*/ 	.short	0x0082
	.zero		2


//--------------------- .nv.info                  --------------------------
	.section	.nv.info,"",@"SHT_CUDA_INFO"
	.align	4


	//----- nvinfo : EIATTR_REGCOUNT
	.align		4
        /*0000*/ 	.byte	0x04, 0x2f
        /*0002*/ 	.short	(.L_19 - .L_18)
	.align		4
.L_18:
        /*0004*/ 	.word	index@(_ZN7cutlass13device_kernelINS_4gemm6kernel13GemmUniversalIN4cute5tupleIJiiiiEEENS1_10collective13CollectiveMmaINS1_35MainloopSm100TmaUmmaWarpSpecializedILi4ELi2ELi4ENS5_IJNS4_1CILi2EEESB_NSA_ILi1EEEEEEEENS5_IJNSA_ILi128EEENSA_ILi64EEESF_EEENS_10bfloat16_tENS5_IJlSC_lEEESI_SJ_NS4_8TiledMMAINS4_8MMA_AtomIJNS4_26SM100_MMA_F16BF16_2x1SM_SSISI_SI_fLi128ELi64ELNS4_4UMMA5MajorE0ELSO_0ELNSN_7ScaleInE0ELSP_0EEEEEENS4_6LayoutINS5_IJSC_SC_SC_EEENS5_IJNSA_ILi0EEESU_SU_EEEEENS5_IJNS4_10UnderscoreESX_SX_EEEEENS4_28SM100_TMA_2SM_LOAD_MULTICASTENS4_14ComposedLayoutINS4_7SwizzleILi3ELi4ELi3EEENS4_18smem_ptr_flag_bitsILi16EEENSS_INS5_IJNSA_ILi8EEESG_EEENS5_IJSG_SC_EEEEEEEvNS4_8identityENS4_18SM100_TMA_2SM_LOADES1A_vS1B_EENS_8epilogue10collective18CollectiveEpilogueINS1E_23Sm100TmaWarpSpecializedILi3ELi2ELi16ELb1ELb0EEEJNS5_IJSG_SG_SF_EEENS5_IJNSS_ISG_SC_EENSS_INS5_IJNSA_ILi16EEESB_EEENS5_IJSC_NSA_ILi32EEEEEEEEEEESI_SJ_SI_SJ_NS1E_6fusion15FusionCallbacksIS1I_NS1R_17LinearCombinationISI_fSI_fLNS_15FloatRoundStyleE2EEES1J_S1Q_JEEENS4_5SM1004TMEM4LOAD26SM100_TMEM_LOAD_32dp32b16xENS4_13SM90_TMA_LOADENS11_INS12_ILi1ELi4ELi3EEES15_NSS_INS5_IJS16_S1L_EEENS5_IJS1L_SC_EEEEEEENS4_39AutoVectorizingCopyWithAssumedAlignmentILi128EEENS4_14SM90_TMA_STOREES26_S28_S28_EEEvvEEEEvNT_6ParamsE)
        /*0008*/ 	.word	0x00000048


	//----- nvinfo : EIATTR_FRAME_SIZE
	.align		4
.L_19:
        /*000c*/ 	.byte	0x04, 0x11
        /*000e*/ 	.short	(.L_21 - .L_20)
	.align		4
.L_20:
        /*0010*/ 	.word	index@($__internal_2_$__cuda_sm10x_tcgen05_guardrail_trap_unallocated_columns_being_dealloced)
        /*0014*/ 	.word	0x00000000


	//----- nvinfo : EIATTR_FRAME_SIZE
	.align		4
.L_21:
        /*0018*/ 	.byte	0x04, 0x11
        /*001a*/ 	.short	(.L_23 - .L_22)
	.align		4
.L_22:
        /*001c*/ 	.word	index@($__internal_1_$__cuda_sm10x_tcgen05_guardrail_trap_phase_invalid_during_alloc)
        /*0020*/ 	.word	0x00000000


	//----- nvinfo : EIATTR_FRAME_SIZE
	.align		4
.L_23:
        /*0024*/ 	.byte	0x04, 0x11
        /*0026*/ 	.short	(.L_25 - .L_24)
	.align		4
.L_24:
        /*0028*/ 	.word	index@($__internal_0_$__cuda_sm10x_tcgen05_guardrail_trap_col_being_dealloced_not_returned_by_alloc)
        /*002c*/ 	.word	0x00000000


	//----- nvinfo : EIATTR_FRAME_SIZE
	.align		4
.L_25:
        /*0030*/ 	.byte	0x04, 0x11
        /*0032*/ 	.short	(.L_27 - .L_26)
	.align		4
.L_26:
        /*0034*/ 	.word	index@(_ZN7cutlass13device_kernelINS_4gemm6kernel13GemmUniversalIN4cute5tupleIJiiiiEEENS1_10collective13CollectiveMmaINS1_35MainloopSm100TmaUmmaWarpSpecializedILi4ELi2ELi4ENS5_IJNS4_1CILi2EEESB_NSA_ILi1EEEEEEEENS5_IJNSA_ILi128EEENSA_ILi64EEESF_EEENS_10bfloat16_tENS5_IJlSC_lEEESI_SJ_NS4_8TiledMMAINS4_8MMA_AtomIJNS4_26SM100_MMA_F16BF16_2x1SM_SSISI_SI_fLi128ELi64ELNS4_4UMMA5MajorE0ELSO_0ELNSN_7ScaleInE0ELSP_0EEEEEENS4_6LayoutINS5_IJSC_SC_SC_EEENS5_IJNSA_ILi0EEESU_SU_EEEEENS5_IJNS4_10UnderscoreESX_SX_EEEEENS4_28SM100_TMA_2SM_LOAD_MULTICASTENS4_14ComposedLayoutINS4_7SwizzleILi3ELi4ELi3EEENS4_18smem_ptr_flag_bitsILi16EEENSS_INS5_IJNSA_ILi8EEESG_EEENS5_IJSG_SC_EEEEEEEvNS4_8identityENS4_18SM100_TMA_2SM_LOADES1A_vS1B_EENS_8epilogue10collective18CollectiveEpilogueINS1E_23Sm100TmaWarpSpecializedILi3ELi2ELi16ELb1ELb0EEEJNS5_IJSG_SG_SF_EEENS5_IJNSS_ISG_SC_EENSS_INS5_IJNSA_ILi16EEESB_EEENS5_IJSC_NSA_ILi32EEEEEEEEEEESI_SJ_SI_SJ_NS1E_6fusion15FusionCallbacksIS1I_NS1R_17LinearCombinationISI_fSI_fLNS_15FloatRoundStyleE2EEES1J_S1Q_JEEENS4_5SM1004TMEM4LOAD26SM100_TMEM_LOAD_32dp32b16xENS4_13SM90_TMA_LOADENS11_INS12_ILi1ELi4ELi3EEES15_NSS_INS5_IJS16_S1L_EEENS5_IJS1L_SC_EEEEEEENS4_39AutoVectorizingCopyWithAssumedAlignmentILi128EEENS4_14SM90_TMA_STOREES26_S28_S28_EEEvvEEEEvNT_6ParamsE)
        /*0038*/ 	.word	0x00000000


	//----- nvinfo : EIATTR_MIN_STACK_SIZE
	.align		4
.L_27:
        /*003c*/ 	.byte	0x04, 0x12
        /*003e*/ 	.short	(.L_29 - .L_28)
	.align		4
.L_28:
        /*0040*/ 	.word	index@(_ZN7cutlass13device_kernelINS_4gemm6kernel13GemmUniversalIN4cute5tupleIJiiiiEEENS1_10collective13CollectiveMmaINS1_35MainloopSm100TmaUmmaWarpSpecializedILi4ELi2ELi4ENS5_IJNS4_1CILi2EEESB_NSA_ILi1EEEEEEEENS5_IJNSA_ILi128EEENSA_ILi64EEESF_EEENS_10bfloat16_tENS5_IJlSC_lEEESI_SJ_NS4_8TiledMMAINS4_8MMA_AtomIJNS4_26SM100_MMA_F16BF16_2x1SM_SSISI_SI_fLi128ELi64ELNS4_4UMMA5MajorE0ELSO_0ELNSN_7ScaleInE0ELSP_0EEEEEENS4_6LayoutINS5_IJSC_SC_SC_EEENS5_IJNSA_ILi0EEESU_SU_EEEEENS5_IJNS4_10UnderscoreESX_SX_EEEEENS4_28SM100_TMA_2SM_LOAD_MULTICASTENS4_14ComposedLayoutINS4_7SwizzleILi3ELi4ELi3EEENS4_18smem_ptr_flag_bitsILi16EEENSS_INS5_IJNSA_ILi8EEESG_EEENS5_IJSG_SC_EEEEEEEvNS4_8identityENS4_18SM100_TMA_2SM_LOADES1A_vS1B_EENS_8epilogue10collective18CollectiveEpilogueINS1E_23Sm100TmaWarpSpecializedILi3ELi2ELi16ELb1ELb0EEEJNS5_IJSG_SG_SF_EEENS5_IJNSS_ISG_SC_EENSS_INS5_IJNSA_ILi16EEESB_EEENS5_IJSC_NSA_ILi32EEEEEEEEEEESI_SJ_SI_SJ_NS1E_6fusion15FusionCallbacksIS1I_NS1R_17LinearCombinationISI_fSI_fLNS_15FloatRoundStyleE2EEES1J_S1Q_JEEENS4_5SM1004TMEM4LOAD26SM100_TMEM_LOAD_32dp32b16xENS4_13SM90_TMA_LOADENS11_INS12_ILi1ELi4ELi3EEES15_NSS_INS5_IJS16_S1L_EEENS5_IJS1L_SC_EEEEEEENS4_39AutoVectorizingCopyWithAssumedAlignmentILi128EEENS4_14SM90_TMA_STOREES26_S28_S28_EEEvvEEEEvNT_6ParamsE)
        /*0044*/ 	.word	0x00000000
.L_29:


//--------------------- .nv.compat                --------------------------
	.section	.nv.compat,"",@"SHT_CUDA_COMPAT_INFO"
	.align	4
        /*0000*/ 	.byte	0x02, 0x09, 0x01, 0x00, 0x02, 0x02, 0x02, 0x00, 0x02, 0x05, 0x05, 0x00, 0x03, 0x07, 0x01, 0x01
        /*0010*/ 	.byte	0x02, 0x03, 0x01, 0x00, 0x02, 0x06, 0x01, 0x00, 0x04, 0x0b, 0x08, 0x00, 0x09, 0x00, 0x00, 0x00
        /*0020*/ 	.byte	0x00, 0x00, 0x00, 0x00


//--------------------- .nv.info._ZN7cutlass13device_kernelINS_4gemm6kernel13GemmUniversalIN4cute5tupleIJiiiiEEENS1_10collective13CollectiveMmaINS1_35MainloopSm100TmaUmmaWarpSpecializedILi4ELi2ELi4ENS5_IJNS4_1CILi2EEESB_NSA_ILi1EEEEEEEENS5_IJNSA_ILi128EEENSA_ILi64EEESF_EEENS_10bfloat16_tENS5_IJlSC_lEEESI_SJ_NS4_8TiledMMAINS4_8MMA_AtomIJNS4_26SM100_MMA_F16BF16_2x1SM_SSISI_SI_fLi128ELi64ELNS4_4UMMA5MajorE0ELSO_0ELNSN_7ScaleInE0ELSP_0EEEEEENS4_6LayoutINS5_IJSC_SC_SC_EEENS5_IJNSA_ILi0EEESU_SU_EEEEENS5_IJNS4_10UnderscoreESX_SX_EEEEENS4_28SM100_TMA_2SM_LOAD_MULTICASTENS4_14ComposedLayoutINS4_7SwizzleILi3ELi4ELi3EEENS4_18smem_ptr_flag_bitsILi16EEENSS_INS5_IJNSA_ILi8EEESG_EEENS5_IJSG_SC_EEEEEEEvNS4_8identityENS4_18SM100_TMA_2SM_LOADES1A_vS1B_EENS_8epilogue10collective18CollectiveEpilogueINS1E_23Sm100TmaWarpSpecializedILi3ELi2ELi16ELb1ELb0EEEJNS5_IJSG_SG_SF_EEENS5_IJNSS_ISG_SC_EENSS_INS5_IJNSA_ILi16EEESB_EEENS5_IJSC_NSA_ILi32EEEEEEEEEEESI_SJ_SI_SJ_NS1E_6fusion15FusionCallbacksIS1I_NS1R_17LinearCombinationISI_fSI_fLNS_15FloatRoundStyleE2EEES1J_S1Q_JEEENS4_5SM1004TMEM4LOAD26SM100_TMEM_LOAD_32dp32b16xENS4_13SM90_TMA_LOADENS11_INS12_ILi1ELi4ELi3EEES15_NSS_INS5_IJS16_S1L_EEENS5_IJS1L_SC_EEEEEEENS4_39AutoVectorizingCopyWithAssumedAlignmentILi128EEENS4_14SM90_TMA_STOREES26_S28_S28_EEEvvEEEEvNT_6ParamsE --------------------------
	.section	.nv.info._ZN7cutlass13device_kernelINS_4gemm6kernel13GemmUniversalIN4cute5tupleIJiiiiEEENS1_10collective13CollectiveMmaINS1_35MainloopSm100TmaUmmaWarpSpecializedILi4ELi2ELi4ENS5_IJNS4_1CILi2EEESB_NSA_ILi1EEEEEEEENS5_IJNSA_ILi128EEENSA_ILi64EEESF_EEENS_10bfloat16_tENS5_IJlSC_lEEESI_SJ_NS4_8TiledMMAINS4_8MMA_AtomIJNS4_26SM100_MMA_F16BF16_2x1SM_SSISI_SI_fLi128ELi64ELNS4_4UMMA5MajorE0ELSO_0ELNSN_7ScaleInE0ELSP_0EEEEEENS4_6LayoutINS5_IJSC_SC_SC_EEENS5_IJNSA_ILi0EEESU_SU_EEEEENS5_IJNS4_10UnderscoreESX_SX_EEEEENS4_28SM100_TMA_2SM_LOAD_MULTICASTENS4_14ComposedLayoutINS4_7SwizzleILi3ELi4ELi3EEENS4_18smem_ptr_flag_bitsILi16EEENSS_INS5_IJNSA_ILi8EEESG_EEENS5_IJSG_SC_EEEEEEEvNS4_8identityENS4_18SM100_TMA_2SM_LOADES1A_vS1B_EENS_8epilogue10collective18CollectiveEpilogueINS1E_23Sm100TmaWarpSpecializedILi3ELi2ELi16ELb1ELb0EEEJNS5_IJSG_SG_SF_EEENS5_IJNSS_ISG_SC_EENSS_INS5_IJNSA_ILi16EEESB_EEENS5_IJSC_NSA_ILi32EEEEEEEEEEESI_SJ_SI_SJ_NS1E_6fusion15FusionCallbacksIS1I_NS1R_17LinearCombinationISI_fSI_fLNS_15FloatRoundStyleE2EEES1J_S1Q_JEEENS4_5SM1004TMEM4LOAD26SM100_TMEM_LOAD_32dp32b16xENS4_13SM90_TMA_LOADENS11_INS12_ILi1ELi4ELi3EEES15_NSS_INS5_IJS16_S1L_EEENS5_IJS1L_SC_EEEEEEENS4_39AutoVectorizingCopyWithAssumedAlignmentILi128EEENS4_14SM90_TMA_STOREES26_S28_S28_EEEvvEEEEvNT_6ParamsE,"",@"SHT_CUDA_INFO"
	.sectionflags	@""
	.align	4


	//----- nvinfo : EIATTR_CUDA_API_VERSION
	.align		4
        /*0000*/ 	.byte	0x04, 0x37
        /*0002*/ 	.short	(.L_31 - .L_30)
.L_30:
        /*0004*/ 	.word	0x00000082


	//----- nvinfo : EIATTR_KPARAM_INFO
	.align		4
.L_31:
        /*0008*/ 	.byte	0x04, 0x17
        /*000a*/ 	.short	(.L_33 - .L_32)
.L_32:
        /*000c*/ 	.word	0x00000000
        /*0010*/ 	.short	0x0000
        /*0012*/ 	.short	0x0000
        /*0014*/ 	.byte	0x00, 0xf0, 0x01, 0x20


	//----- nvinfo : EIATTR_AT_ENTRY_FRAGMENTS
	.align		4
.L_33:
        /*0018*/ 	.byte	0x04, 0x4f
        /*001a*/ 	.short	(.L_35 - .L_34)


	//   ....[0]....
.L_34:
        /*001c*/ 	.word	0x00000007


	//----- nvinfo : EIATTR_RESERVED_SMEM_USED
	.align		4
.L_35:
        /*0020*/ 	.byte	0x01, 0x41
	.zero		2


	//----- nvinfo : EIATTR_SPARSE_MMA_MASK
	.align		4
        /*0024*/ 	.byte	0x03, 0x50
        /*0026*/ 	.short	0x0000


	//----- nvinfo : EIATTR_TCGEN05_2CTA_USED
	.align		4
        /*0028*/ 	.byte	0x01, 0x52
	.zero		2


	//----- nvinfo : EIATTR_MAXREG_COUNT
	.align		4
        /*002c*/ 	.byte	0x03, 0x1b
        /*002e*/ 	.short	0x00ff


	//----- nvinfo : EIATTR_NUM_BARRIERS
	.align		4
        /*0030*/ 	.byte	0x02, 0x4c
        /*0032*/ 	.byte	0x07
	.zero		1


	//----- nvinfo : EIATTR_EXTERNS
	.align		4
        /*0034*/ 	.byte	0x04, 0x0f
        /*0036*/ 	.short	(.L_37 - .L_36)


	//   ....[0]....
	.align		4
.L_36:
        /*0038*/ 	.word	index@(__assertfail)


	//----- nvinfo : EIATTR_MERCURY_ISA_VERSION
	.align		4
.L_37:
        /*003c*/ 	.byte	0x03, 0x5f
        /*003e*/ 	.short	0x0101


	//----- nvinfo : EIATTR_INT_WARP_WIDE_INSTR_OFFSETS
	.align		4
        /*0040*/ 	.byte	0x04, 0x31
        /*0042*/ 	.short	(.L_39 - .L_38)


	//   ....[0]....
.L_38:
        /*0044*/ 	.word	0x00000d50


	//   ....[1]....
        /*0048*/ 	.word	0x00000df0


	//   ....[2]....
        /*004c*/ 	.word	0x000046f0


	//   ....[3]....
        /*0050*/ 	.word	0x00004720


	//   ....[4]....
        /*0054*/ 	.word	0x00004740


	//   ....[5]....
        /*0058*/ 	.word	0x000052e0


	//   ....[6]....
        /*005c*/ 	.word	0x000053a0


	//   ....[7]....
        /*0060*/ 	.word	0x00005410


	//   ....[8]....
        /*0064*/ 	.word	0x00005550


	//   ....[9]....
        /*0068*/ 	.word	0x00005660


	//   ....[10]....
        /*006c*/ 	.word	0x00005690


	//----- nvinfo : EIATTR_COOP_GROUP_MASK_REGIDS
	.align		4
.L_39:
        /*0070*/ 	.byte	0x04, 0x29
        /*0072*/ 	.short	(.L_41 - .L_40)


	//   ....[0]....
.L_40:
        /*0074*/ 	.word	0xffffffff


	//   ....[1]....
        /*0078*/ 	.word	0xffffffff


	//   ....[2]....
        /*007c*/ 	.word	0xffffffff


	//   ....[3]....
        /*0080*/ 	.word	0xffffffff


	//   ....[4]....
        /*0084*/ 	.word	0xffffffff


	//   ....[5]....
        /*0088*/ 	.word	0xffffffff


	//   ....[6]....
        /*008c*/ 	.word	0xffffffff


	//   ....[7]....
        /*0090*/ 	.word	0xffffffff


	//   ....[8]....
        /*0094*/ 	.word	0xffffffff


	//   ....[9]....
        /*0098*/ 	.word	0xffffffff


	//   ....[10]....
        /*009c*/ 	.word	0xffffffff


	//   ....[11]....
        /*00a0*/ 	.word	0xffffffff


	//   ....[12]....
        /*00a4*/ 	.word	0xffffffff


	//   ....[13]....
        /*00a8*/ 	.word	0xffffffff


	//----- nvinfo : EIATTR_COOP_GROUP_INSTR_OFFSETS
	.align		4
.L_41:
        /*00ac*/ 	.byte	0x04, 0x28
        /*00ae*/ 	.short	(.L_43 - .L_42)


	//   ....[0]....
.L_42:
        /*00b0*/ 	.word	0x000000b0


	//   ....[1]....
        /*00b4*/ 	.word	0x00000520


	//   ....[2]....
        /*00b8*/ 	.word	0x000006e0


	//   ....[3]....
        /*00bc*/ 	.word	0x00000850


	//   ....[4]....
        /*00c0*/ 	.word	0x00000940


	//   ....[5]....
        /*00c4*/ 	.word	0x00000aa0


	//   ....[6]....
        /*00c8*/ 	.word	0x00000c30


	//   ....[7]....
        /*00cc*/ 	.word	0x00000e70


	//   ....[8]....
        /*00d0*/ 	.word	0x00002450


	//   ....[9]....
        /*00d4*/ 	.word	0x00003310


	//   ....[10]....
        /*00d8*/ 	.word	0x000037e0


	//   ....[11]....
        /*00dc*/ 	.word	0x00003810


	//   ....[12]....
        /*00e0*/ 	.word	0x000045f0


	//   ....[13]....
        /*00e4*/ 	.word	0x00004800


	//----- nvinfo : EIATTR_VRC_CTA_INIT_COUNT
	.align		4
.L_43:
        /*00e8*/ 	.byte	0x02, 0x4a
        /*00ea*/ 	.byte	0x80
	.zero		1


	//----- nvinfo : EIATTR_SYSCALL_OFFSETS
	.align		4
        /*00ec*/ 	.byte	0x04, 0x46
        /*00ee*/ 	.short	(.L_45 - .L_44)


	//   ....[0]....
.L_44:
        /*00f0*/ 	.word	0x00006370


	//   ....[1]....
        /*00f4*/ 	.word	0x00006460


	//   ....[2]....
        /*00f8*/ 	.word	0x00006c80


	//   ....[3]....
        /*00fc*/ 	.word	0x00007610


	//----- nvinfo : EIATTR_MBARRIER_INSTR_OFFSETS
	.align		4
.L_45:
        /*0100*/ 	.byte	0x04, 0x39
        /*0102*/ 	.short	(.L_47 - .L_46)


	//   ....[0]....
.L_46:
        /*0104*/ 	.word	0x00000650
        /*0108*/ 	.word	0x000000ff
        /*010c*/ 	.word	0x00000000
        /*0110*/ 	.short	0x0100
        /*0112*/ 	.byte	0x04
	.zero		1


	//   ....[1]....
        /*0114*/ 	.word	0x00000660
        /*0118*/ 	.word	0x000000ff
        /*011c*/ 	.word	0x00000020
        /*0120*/ 	.short	0x0100
        /*0122*/ 	.byte	0x04
	.zero		1


	//   ....[2]....
        /*0124*/ 	.word	0x00000670
        /*0128*/ 	.word	0x000000ff
        /*012c*/ 	.word	0x00000008
        /*0130*/ 	.short	0x0100
        /*0132*/ 	.byte	0x04
	.zero		1


	//   ....[3]....
        /*0134*/ 	.word	0x00000680
        /*0138*/ 	.word	0x000000ff
        /*013c*/ 	.word	0x00000028
        /*0140*/ 	.short	0x0100
        /*0142*/ 	.byte	0x04
	.zero		1


	//   ....[4]....
        /*0144*/ 	.word	0x00000690
        /*0148*/ 	.word	0x000000ff
        /*014c*/ 	.word	0x00000010
        /*0150*/ 	.short	0x0100
        /*0152*/ 	.byte	0x04
	.zero		1


	//   ....[5]....
        /*0154*/ 	.word	0x000006a0
        /*0158*/ 	.word	0x000000ff
        /*015c*/ 	.word	0x00000030
        /*0160*/ 	.short	0x0100
        /*0162*/ 	.byte	0x04
	.zero		1


	//   ....[6]....
        /*0164*/ 	.word	0x000006b0
        /*0168*/ 	.word	0x000000ff
        /*016c*/ 	.word	0x00000018
        /*0170*/ 	.short	0x0100
        /*0172*/ 	.byte	0x04
	.zero		1


	//   ....[7]....
        /*0174*/ 	.word	0x000006c0
        /*0178*/ 	.word	0x000000ff
        /*017c*/ 	.word	0x00000038
        /*0180*/ 	.short	0x0100
        /*0182*/ 	.byte	0x04
	.zero		1


	//   ....[8]....
        /*0184*/ 	.word	0x000007e0
        /*0188*/ 	.word	0x000000ff
        /*018c*/ 	.word	0x00000040
        /*0190*/ 	.short	0x0100
        /*0192*/ 	.byte	0x04
	.zero		1


	//   ....[9]....
        /*0194*/ 	.word	0x000007f0
        /*0198*/ 	.word	0x000000ff
        /*019c*/ 	.word	0x00000058
        /*01a0*/ 	.short	0x0100
        /*01a2*/ 	.byte	0x04
	.zero		1


	//   ....[10]....
        /*01a4*/ 	.word	0x00000800
        /*01a8*/ 	.word	0x000000ff
        /*01ac*/ 	.word	0x00000048
        /*01b0*/ 	.short	0x0100
        /*01b2*/ 	.byte	0x04
	.zero		1


	//   ....[11]....
        /*01b4*/ 	.word	0x00000810
        /*01b8*/ 	.word	0x000000ff
        /*01bc*/ 	.word	0x00000060
        /*01c0*/ 	.short	0x0100
        /*01c2*/ 	.byte	0x04
	.zero		1


	//   ....[12]....
        /*01c4*/ 	.word	0x00000820
        /*01c8*/ 	.word	0x000000ff
        /*01cc*/ 	.word	0x00000050
        /*01d0*/ 	.short	0x0100
        /*01d2*/ 	.byte	0x04
	.zero		1


	//   ....[13]....
        /*01d4*/ 	.word	0x00000830
        /*01d8*/ 	.word	0x000000ff
        /*01dc*/ 	.word	0x00000068
        /*01e0*/ 	.short	0x0100
        /*01e2*/ 	.byte	0x04
	.zero		1


	//   ....[14]....
        /*01e4*/ 	.word	0x00000910
        /*01e8*/ 	.word	0x000000ff
        /*01ec*/ 	.word	0x00000070
        /*01f0*/ 	.short	0x0100
        /*01f2*/ 	.byte	0x06
	.zero		1


	//   ....[15]....
        /*01f4*/ 	.word	0x00000920
        /*01f8*/ 	.word	0x000000ff
        /*01fc*/ 	.word	0x00000078
        /*0200*/ 	.short	0x0100
        /*0202*/ 	.byte	0x06
	.zero		1


	//   ....[16]....
        /*0204*/ 	.word	0x00000a50
        /*0208*/ 	.word	0x000000ff
        /*020c*/ 	.word	0x00000080
        /*0210*/ 	.short	0x0100
        /*0212*/ 	.byte	0x06
	.zero		1


	//   ....[17]....
        /*0214*/ 	.word	0x00000a60
        /*0218*/ 	.word	0x000000ff
        /*021c*/ 	.word	0x00000090
        /*0220*/ 	.short	0x0100
        /*0222*/ 	.byte	0x06
	.zero		1


	//   ....[18]....
        /*0224*/ 	.word	0x00000a70
        /*0228*/ 	.word	0x000000ff
        /*022c*/ 	.word	0x00000088
        /*0230*/ 	.short	0x0100
        /*0232*/ 	.byte	0x06
	.zero		1


	//   ....[19]....
        /*0234*/ 	.word	0x00000a80
        /*0238*/ 	.word	0x000000ff
        /*023c*/ 	.word	0x00000098
        /*0240*/ 	.short	0x0100
        /*0242*/ 	.byte	0x06
	.zero		1


	//   ....[20]....
        /*0244*/ 	.word	0x00000ba0
        /*0248*/ 	.word	0x000000ff
        /*024c*/ 	.word	0x000000a0
        /*0250*/ 	.short	0x0100
        /*0252*/ 	.byte	0x04
	.zero		1


	//   ....[21]....
        /*0254*/ 	.word	0x00000bb0
        /*0258*/ 	.word	0x000000ff
        /*025c*/ 	.word	0x000000c0
        /*0260*/ 	.short	0x0100
        /*0262*/ 	.byte	0x04
	.zero		1


	//   ....[22]....
        /*0264*/ 	.word	0x00000bc0
        /*0268*/ 	.word	0x000000ff
        /*026c*/ 	.word	0x000000a8
        /*0270*/ 	.short	0x0100
        /*0272*/ 	.byte	0x04
	.zero		1


	//   ....[23]....
        /*0274*/ 	.word	0x00000bd0
        /*0278*/ 	.word	0x000000ff
        /*027c*/ 	.word	0x000000c8
        /*0280*/ 	.short	0x0100
        /*0282*/ 	.byte	0x04
	.zero		1


	//   ....[24]....
        /*0284*/ 	.word	0x00000be0
        /*0288*/ 	.word	0x000000ff
        /*028c*/ 	.word	0x000000b0
        /*0290*/ 	.short	0x0100
        /*0292*/ 	.byte	0x04
	.zero		1


	//   ....[25]....
        /*0294*/ 	.word	0x00000bf0
        /*0298*/ 	.word	0x000000ff
        /*029c*/ 	.word	0x000000d0
        /*02a0*/ 	.short	0x0100
        /*02a2*/ 	.byte	0x04
	.zero		1


	//   ....[26]....
        /*02a4*/ 	.word	0x00000c00
        /*02a8*/ 	.word	0x000000ff
        /*02ac*/ 	.word	0x000000b8
        /*02b0*/ 	.short	0x0100
        /*02b2*/ 	.byte	0x04
	.zero		1


	//   ....[27]....
        /*02b4*/ 	.word	0x00000c10
        /*02b8*/ 	.word	0x000000ff
        /*02bc*/ 	.word	0x000000d8
        /*02c0*/ 	.short	0x0100
        /*02c2*/ 	.byte	0x04
	.zero		1


	//   ....[28]....
        /*02c4*/ 	.word	0x00000d00
        /*02c8*/ 	.word	0x000000ff
        /*02cc*/ 	.word	0x000000e0
        /*02d0*/ 	.short	0x0100
        /*02d2*/ 	.byte	0x04
	.zero		1


	//   ....[29]....
        /*02d4*/ 	.word	0x00000d10
        /*02d8*/ 	.word	0x000000ff
        /*02dc*/ 	.word	0x000000f0
        /*02e0*/ 	.short	0x0100
        /*02e2*/ 	.byte	0x04
	.zero		1


	//   ....[30]....
        /*02e4*/ 	.word	0x00000d20
        /*02e8*/ 	.word	0x000000ff
        /*02ec*/ 	.word	0x000000e8
        /*02f0*/ 	.short	0x0100
        /*02f2*/ 	.byte	0x04
	.zero		1


	//   ....[31]....
        /*02f4*/ 	.word	0x00000d30
        /*02f8*/ 	.word	0x000000ff
        /*02fc*/ 	.word	0x000000f8
        /*0300*/ 	.short	0x0100
        /*0302*/ 	.byte	0x04
	.zero		1


	//   ....[32]....
        /*0304*/ 	.word	0x00000e30
        /*0308*/ 	.word	0x000000ff
        /*030c*/ 	.word	0x00000100
        /*0310*/ 	.short	0x0100
        /*0312*/ 	.byte	0x06
	.zero		1


	//   ....[33]....
        /*0314*/ 	.word	0x00001a30
        /*0318*/ 	.word	0x00000000
        /*031c*/ 	.word	0x000000f0
        /*0320*/ 	.short	0x010a
        /*0322*/ 	.byte	0xff
	.zero		1


	//   ....[34]....
        /*0324*/ 	.word	0x00001a60
        /*0328*/ 	.word	0x00000000
        /*032c*/ 	.word	0x000000e0
        /*0330*/ 	.short	0x0101
        /*0332*/ 	.byte	0xff
	.zero		1


	//   ....[35]....
        /*0334*/ 	.word	0x00001b20
        /*0338*/ 	.word	0x000000ff
        /*033c*/ 	.word	0x00000020
        /*0340*/ 	.short	0x010a
        /*0342*/ 	.byte	0x04
	.zero		1


	//   ....[36]....
        /*0344*/ 	.word	0x00001bf0
        /*0348*/ 	.word	0x000000ff
        /*034c*/ 	.word	0x00000020
        /*0350*/ 	.short	0x010a
        /*0352*/ 	.byte	0x05
	.zero		1


	//   ....[37]....
        /*0354*/ 	.word	0x00001d50
        /*0358*/ 	.word	0x000000ff
        /*035c*/ 	.word	0x00000020
        /*0360*/ 	.short	0x010a
        /*0362*/ 	.byte	0x04
	.zero		1


	//   ....[38]....
        /*0364*/ 	.word	0x00001fe0
        /*0368*/ 	.word	0x000000ff
        /*036c*/ 	.word	0x00000078
        /*0370*/ 	.short	0x0101
        /*0372*/ 	.byte	0x15
	.zero		1


	//   ....[39]....
        /*0374*/ 	.word	0x00002000
        /*0378*/ 	.word	0x000000ff
        /*037c*/ 	.word	0x00000020
        /*0380*/ 	.short	0x010a
        /*0382*/ 	.byte	0x04
	.zero		1


	//   ....[40]....
        /*0384*/ 	.word	0x00002080
        /*0388*/ 	.word	0x000000ff
        /*038c*/ 	.word	0x00000020
        /*0390*/ 	.short	0x010a
        /*0392*/ 	.byte	0x06
	.zero		1


	//   ....[41]....
        /*0394*/ 	.word	0x000021c0
        /*0398*/ 	.word	0x000000ff
        /*039c*/ 	.word	0x00000020
        /*03a0*/ 	.short	0x010a
        /*03a2*/ 	.byte	0x04
	.zero		1


	//   ....[42]....
        /*03a4*/ 	.word	0x00002480
        /*03a8*/ 	.word	0x00000003
        /*03ac*/ 	.word	0x00000080
        /*03b0*/ 	.short	0x010a
        /*03b2*/ 	.byte	0xff
	.zero		1


	//   ....[43]....
        /*03b4*/ 	.word	0x000025d0
        /*03b8*/ 	.word	0x00000000
        /*03bc*/ 	.word	0x00000000
        /*03c0*/ 	.short	0x0101
        /*03c2*/ 	.byte	0xff
	.zero		1


	//   ....[44]....
        /*03c4*/ 	.word	0x00002b90
        /*03c8*/ 	.word	0x000000ff
        /*03cc*/ 	.word	0x00000000
        /*03d0*/ 	.short	0x010a
        /*03d2*/ 	.byte	0x04
	.zero		1


	//   ....[45]....
        /*03d4*/ 	.word	0x00002c20
        /*03d8*/ 	.word	0x000000ff
        /*03dc*/ 	.word	0x00000000
        /*03e0*/ 	.short	0x010a
        /*03e2*/ 	.byte	0x05
	.zero		1


	//   ....[46]....
        /*03e4*/ 	.word	0x00002cb0
        /*03e8*/ 	.word	0x000000ff
        /*03ec*/ 	.word	0x00000000
        /*03f0*/ 	.short	0x010a
        /*03f2*/ 	.byte	0x05
	.zero		1


	//   ....[47]....
        /*03f4*/ 	.word	0x00002d50
        /*03f8*/ 	.word	0x00000000
        /*03fc*/ 	.word	0x00000000
        /*0400*/ 	.short	0x010a
        /*0402*/ 	.byte	0xff
	.zero		1


	//   ....[48]....
        /*0404*/ 	.word	0x00002e70
        /*0408*/ 	.word	0x00000000
        /*040c*/ 	.word	0x000000e0
        /*0410*/ 	.short	0x010a
        /*0412*/ 	.byte	0xff
	.zero		1


	//   ....[49]....
        /*0414*/ 	.word	0x00002ee0
        /*0418*/ 	.word	0x00000000
        /*041c*/ 	.word	0x00000000
        /*0420*/ 	.short	0x0101
        /*0422*/ 	.byte	0xff
	.zero		1


	//   ....[50]....
        /*0424*/ 	.word	0x00002f00
        /*0428*/ 	.word	0x000000ff
        /*042c*/ 	.word	0x00000090
        /*0430*/ 	.short	0x010a
        /*0432*/ 	.byte	0x04
	.zero		1


	//   ....[51]....
        /*0434*/ 	.word	0x00003020
        /*0438*/ 	.word	0x00000000
        /*043c*/ 	.word	0x00000080
        /*0440*/ 	.short	0x010a
        /*0442*/ 	.byte	0xff
	.zero		1


	//   ....[52]....
        /*0444*/ 	.word	0x00003120
        /*0448*/ 	.word	0x00000000
        /*044c*/ 	.word	0x00000000
        /*0450*/ 	.short	0x0101
        /*0452*/ 	.byte	0xff
	.zero		1


	//   ....[53]....
        /*0454*/ 	.word	0x000031b0
        /*0458*/ 	.word	0x000000ff
        /*045c*/ 	.word	0x00000090
        /*0460*/ 	.short	0x0106
        /*0462*/ 	.byte	0x04
	.zero		1


	//   ....[54]....
        /*0464*/ 	.word	0x000031d0
        /*0468*/ 	.word	0x000000ff
        /*046c*/ 	.word	0x00000090
        /*0470*/ 	.short	0x010a
        /*0472*/ 	.byte	0x04
	.zero		1


	//   ....[55]....
        /*0474*/ 	.word	0x00003260
        /*0478*/ 	.word	0x000000ff
        /*047c*/ 	.word	0x00000090
        /*0480*/ 	.short	0x0106
        /*0482*/ 	.byte	0x07
	.zero		1


	//   ....[56]....
        /*0484*/ 	.word	0x000032a0
        /*0488*/ 	.word	0x00000000
        /*048c*/ 	.word	0x00000090
        /*0490*/ 	.short	0x010a
        /*0492*/ 	.byte	0xff
	.zero		1


	//   ....[57]....
        /*0494*/ 	.word	0x000034e0
        /*0498*/ 	.word	0x000000ff
        /*049c*/ 	.word	0x00000008
        /*04a0*/ 	.short	0x010a
        /*04a2*/ 	.byte	0x05
	.zero		1


	//   ....[58]....
        /*04a4*/ 	.word	0x00003500
        /*04a8*/ 	.word	0x000000ff
        /*04ac*/ 	.word	0x00000008
        /*04b0*/ 	.short	0x010a
        /*04b2*/ 	.byte	0x05
	.zero		1


	//   ....[59]....
        /*04b4*/ 	.word	0x00003690
        /*04b8*/ 	.word	0x000000ff
        /*04bc*/ 	.word	0x00000008
        /*04c0*/ 	.short	0x010a
        /*04c2*/ 	.byte	0x05
	.zero		1


	//   ....[60]....
        /*04c4*/ 	.word	0x000036b0
        /*04c8*/ 	.word	0x000000ff
        /*04cc*/ 	.word	0x00000008
        /*04d0*/ 	.short	0x010a
        /*04d2*/ 	.byte	0x05
	.zero		1


	//   ....[61]....
        /*04d4*/ 	.word	0x00003770
        /*04d8*/ 	.word	0x000000ff
        /*04dc*/ 	.word	0x00000000
        /*04e0*/ 	.short	0x0101
        /*04e2*/ 	.byte	0x04
	.zero		1


	//   ....[62]....
        /*04e4*/ 	.word	0x00003b30
        /*04e8*/ 	.word	0x00000000
        /*04ec*/ 	.word	0x00000080
        /*04f0*/ 	.short	0x010a
        /*04f2*/ 	.byte	0xff
	.zero		1


	//   ....[63]....
        /*04f4*/ 	.word	0x00003bf0
        /*04f8*/ 	.word	0x00000000
        /*04fc*/ 	.word	0x00000000
        /*0500*/ 	.short	0x0101
        /*0502*/ 	.byte	0xff
	.zero		1


	//   ....[64]....
        /*0504*/ 	.word	0x00003cb0
        /*0508*/ 	.word	0x000000ff
        /*050c*/ 	.word	0x00000000
        /*0510*/ 	.short	0x010a
        /*0512*/ 	.byte	0x04
	.zero		1


	//   ....[65]....
        /*0514*/ 	.word	0x00003cc0
        /*0518*/ 	.word	0x000000ff
        /*051c*/ 	.word	0x000000c0
        /*0520*/ 	.short	0x010a
        /*0522*/ 	.byte	0x2e
	.zero		1


	//   ....[66]....
        /*0524*/ 	.word	0x00003d70
        /*0528*/ 	.word	0x000000ff
        /*052c*/ 	.word	0x00000000
        /*0530*/ 	.short	0x010a
        /*0532*/ 	.byte	0x07
	.zero		1


	//   ....[67]....
        /*0534*/ 	.word	0x00003ea0
        /*0538*/ 	.word	0x000000ff
        /*053c*/ 	.word	0x00000000
        /*0540*/ 	.short	0x010a
        /*0542*/ 	.byte	0x04
	.zero		1


	//   ....[68]....
        /*0544*/ 	.word	0x000042e0
        /*0548*/ 	.word	0x000000ff
        /*054c*/ 	.word	0x00000000
        /*0550*/ 	.short	0x010a
        /*0552*/ 	.byte	0x04
	.zero		1


	//   ....[69]....
        /*0554*/ 	.word	0x00004370
        /*0558*/ 	.word	0x000000ff
        /*055c*/ 	.word	0x00000000
        /*0560*/ 	.short	0x010a
        /*0562*/ 	.byte	0x05
	.zero		1


	//   ....[70]....
        /*0564*/ 	.word	0x00004400
        /*0568*/ 	.word	0x000000ff
        /*056c*/ 	.word	0x00000000
        /*0570*/ 	.short	0x010a
        /*0572*/ 	.byte	0x05
	.zero		1


	//   ....[71]....
        /*0574*/ 	.word	0x000044a0
        /*0578*/ 	.word	0x00000000
        /*057c*/ 	.word	0x00000000
        /*0580*/ 	.short	0x010a
        /*0582*/ 	.byte	0xff
	.zero		1


	//   ....[72]....
        /*0584*/ 	.word	0x000044e0
        /*0588*/ 	.word	0x00000000
        /*058c*/ 	.word	0x00000000
        /*0590*/ 	.short	0x010a
        /*0592*/ 	.byte	0xff
	.zero		1


	//   ....[73]....
        /*0594*/ 	.word	0x00004550
        /*0598*/ 	.word	0x000000ff
        /*059c*/ 	.word	0x00000000
        /*05a0*/ 	.short	0x0101
        /*05a2*/ 	.byte	0x04
	.zero		1


	//   ....[74]....
        /*05a4*/ 	.word	0x00004590
        /*05a8*/ 	.word	0x000000ff
        /*05ac*/ 	.word	0x00000100
        /*05b0*/ 	.short	0x010a
        /*05b2*/ 	.byte	0x29
	.zero		1


	//   ....[75]....
        /*05b4*/ 	.word	0x000045e0
        /*05b8*/ 	.word	0x000000ff
        /*05bc*/ 	.word	0x00000000
        /*05c0*/ 	.short	0x0101
        /*05c2*/ 	.byte	0x04
	.zero		1


	//   ....[76]....
        /*05c4*/ 	.word	0x00004a40
        /*05c8*/ 	.word	0x0000000c
        /*05cc*/ 	.word	0x00000080
        /*05d0*/ 	.short	0x010a
        /*05d2*/ 	.byte	0xff
	.zero		1


	//   ....[77]....
        /*05d4*/ 	.word	0x00004bb0
        /*05d8*/ 	.word	0x00000000
        /*05dc*/ 	.word	0x00000000
        /*05e0*/ 	.short	0x0101
        /*05e2*/ 	.byte	0xff
	.zero		1


	//   ....[78]....
        /*05e4*/ 	.word	0x00005030
        /*05e8*/ 	.word	0x000000ff
        /*05ec*/ 	.word	0x00000078
        /*05f0*/ 	.short	0x010a
        /*05f2*/ 	.byte	0x1d
	.zero		1


	//   ....[79]....
        /*05f4*/ 	.word	0x000051f0
        /*05f8*/ 	.word	0x000000ff
        /*05fc*/ 	.word	0x00000058
        /*0600*/ 	.short	0x010a
        /*0602*/ 	.byte	0x04
	.zero		1


	//   ....[80]....
        /*0604*/ 	.word	0x00005430
        /*0608*/ 	.word	0x000000ff
        /*060c*/ 	.word	0x00000040
        /*0610*/ 	.short	0x010b
        /*0612*/ 	.byte	0x04
	.zero		1


	//   ....[81]....
        /*0614*/ 	.word	0x00005440
        /*0618*/ 	.word	0x000000ff
        /*061c*/ 	.word	0x00000000
        /*0620*/ 	.short	0x0101
        /*0622*/ 	.byte	0x10
	.zero		1


	//   ....[82]....
        /*0624*/ 	.word	0x00005450
        /*0628*/ 	.word	0x000000ff
        /*062c*/ 	.word	0x00000058
        /*0630*/ 	.short	0x010a
        /*0632*/ 	.byte	0x05
	.zero		1


	//   ....[83]....
        /*0634*/ 	.word	0x000056b0
        /*0638*/ 	.word	0x000000ff
        /*063c*/ 	.word	0x00000040
        /*0640*/ 	.short	0x010b
        /*0642*/ 	.byte	0x05
	.zero		1


	//   ....[84]....
        /*0644*/ 	.word	0x000056c0
        /*0648*/ 	.word	0x000000ff
        /*064c*/ 	.word	0x00000000
        /*0650*/ 	.short	0x0101
        /*0652*/ 	.byte	0x04
	.zero		1


	//   ....[85]....
        /*0654*/ 	.word	0x00005770
        /*0658*/ 	.word	0x000000ff
        /*065c*/ 	.word	0x00000000
        /*0660*/ 	.short	0x010a
        /*0662*/ 	.byte	0x04
	.zero		1


	//   ....[86]....
        /*0664*/ 	.word	0x00005800
        /*0668*/ 	.word	0x000000ff
        /*066c*/ 	.word	0x00000000
        /*0670*/ 	.short	0x010a
        /*0672*/ 	.byte	0x05
	.zero		1


	//   ....[87]....
        /*0674*/ 	.word	0x000058a0
        /*0678*/ 	.word	0x00000000
        /*067c*/ 	.word	0x00000000
        /*0680*/ 	.short	0x010a
        /*0682*/ 	.byte	0xff
	.zero		1


	//   ....[88]....
        /*0684*/ 	.word	0x00005be0
        /*0688*/ 	.word	0x00000000
        /*068c*/ 	.word	0x00000080
        /*0690*/ 	.short	0x010a
        /*0692*/ 	.byte	0xff
	.zero		1


	//   ....[89]....
        /*0694*/ 	.word	0x00005cb0
        /*0698*/ 	.word	0x00000000
        /*069c*/ 	.word	0x00000000
        /*06a0*/ 	.short	0x0101
        /*06a2*/ 	.byte	0xff
	.zero		1


	//   ....[90]....
        /*06a4*/ 	.word	0x00006910
        /*06a8*/ 	.word	0x00000000
        /*06ac*/ 	.word	0x00000040
        /*06b0*/ 	.short	0x010a
        /*06b2*/ 	.byte	0xff
	.zero		1


	//   ....[91]....
        /*06b4*/ 	.word	0x00006940
        /*06b8*/ 	.word	0x00000035
        /*06bc*/ 	.word	0x000000a0
        /*06c0*/ 	.short	0x010a
        /*06c2*/ 	.byte	0xff
	.zero		1


	//   ....[92]....
        /*06c4*/ 	.word	0x00006a50
        /*06c8*/ 	.word	0x00000000
        /*06cc*/ 	.word	0x00000040
        /*06d0*/ 	.short	0x010a
        /*06d2*/ 	.byte	0xff
	.zero		1


	//   ....[93]....
        /*06d4*/ 	.word	0x00006b60
        /*06d8*/ 	.word	0x00000035
        /*06dc*/ 	.word	0x000000a0
        /*06e0*/ 	.short	0x010a
        /*06e2*/ 	.byte	0xff
	.zero		1


	//   ....[94]....
        /*06e4*/ 	.word	0x00007380
        /*06e8*/ 	.word	0x00000000
        /*06ec*/ 	.word	0x00000000
        /*06f0*/ 	.short	0x0101
        /*06f2*/ 	.byte	0xff
	.zero		1


	//   ....[95]....
        /*06f4*/ 	.word	0x00007390
        /*06f8*/ 	.word	0x00000002
        /*06fc*/ 	.word	0x00000040
        /*0700*/ 	.short	0x010a
        /*0702*/ 	.byte	0xff
	.zero		1


	//   ....[96]....
        /*0704*/ 	.word	0x00007450
        /*0708*/ 	.word	0x00000002
        /*070c*/ 	.word	0x00000040
        /*0710*/ 	.short	0x010a
        /*0712*/ 	.byte	0xff
	.zero		1


	//   ....[97]....
        /*0714*/ 	.word	0x000077b0
        /*0718*/ 	.word	0x00000035
        /*071c*/ 	.word	0x00000000
        /*0720*/ 	.short	0x0101
        /*0722*/ 	.byte	0xff
	.zero		1


	//   ....[98]....
        /*0724*/ 	.word	0x00007d80
        /*0728*/ 	.word	0x00000000
        /*072c*/ 	.word	0x00000000
        /*0730*/ 	.short	0x0101
        /*0732*/ 	.byte	0xff
	.zero		1


	//   ....[99]....
        /*0734*/ 	.word	0x00008030
        /*0738*/ 	.word	0x000000ff
        /*073c*/ 	.word	0x00000000
        /*0740*/ 	.short	0x0101
        /*0742*/ 	.byte	0x04
	.zero		1


	//   ....[100]....
        /*0744*/ 	.word	0x00008050
        /*0748*/ 	.word	0x00000000
        /*074c*/ 	.word	0x000000f0
        /*0750*/ 	.short	0x010a
        /*0752*/ 	.byte	0xff
	.zero		1


	//   ....[101]....
        /*0754*/ 	.word	0x000080b0
        /*0758*/ 	.word	0x00000000
        /*075c*/ 	.word	0x00000020
        /*0760*/ 	.short	0x010a
        /*0762*/ 	.byte	0xff
	.zero		1


	//   ....[102]....
        /*0764*/ 	.word	0x00008110
        /*0768*/ 	.word	0x00000000
        /*076c*/ 	.word	0x00000020
        /*0770*/ 	.short	0x010a
        /*0772*/ 	.byte	0xff
	.zero		1


	//   ....[103]....
        /*0774*/ 	.word	0x00008160
        /*0778*/ 	.word	0x00000003
        /*077c*/ 	.word	0x00000080
        /*0780*/ 	.short	0x010a
        /*0782*/ 	.byte	0xff
	.zero		1


	//   ....[104]....
        /*0784*/ 	.word	0x000081c0
        /*0788*/ 	.word	0x00000000
        /*078c*/ 	.word	0x00000000
        /*0790*/ 	.short	0x010a
        /*0792*/ 	.byte	0xff
	.zero		1


	//   ....[105]....
        /*0794*/ 	.word	0x00008220
        /*0798*/ 	.word	0x00000000
        /*079c*/ 	.word	0x00000000
        /*07a0*/ 	.short	0x010a
        /*07a2*/ 	.byte	0xff
	.zero		1


	//   ....[106]....
        /*07a4*/ 	.word	0x00008280
        /*07a8*/ 	.word	0x00000000
        /*07ac*/ 	.word	0x00000000
        /*07b0*/ 	.short	0x010a
        /*07b2*/ 	.byte	0xff
	.zero		1


	//   ....[107]....
        /*07b4*/ 	.word	0x000082d0
        /*07b8*/ 	.word	0x00000000
        /*07bc*/ 	.word	0x000000e0
        /*07c0*/ 	.short	0x010a
        /*07c2*/ 	.byte	0xff
	.zero		1


	//   ....[108]....
        /*07c4*/ 	.word	0x00008330
        /*07c8*/ 	.word	0x00000000
        /*07cc*/ 	.word	0x00000090
        /*07d0*/ 	.short	0x010a
        /*07d2*/ 	.byte	0xff
	.zero		1


	//   ....[109]....
        /*07d4*/ 	.word	0x00008380
        /*07d8*/ 	.word	0x00000000
        /*07dc*/ 	.word	0x00000080
        /*07e0*/ 	.short	0x010a
        /*07e2*/ 	.byte	0xff
	.zero		1


	//   ....[110]....
        /*07e4*/ 	.word	0x000083e0
        /*07e8*/ 	.word	0x00000000
        /*07ec*/ 	.word	0x00000090
        /*07f0*/ 	.short	0x010a
        /*07f2*/ 	.byte	0xff
	.zero		1


	//   ....[111]....
        /*07f4*/ 	.word	0x00008440
        /*07f8*/ 	.word	0x00000005
        /*07fc*/ 	.word	0x00000008
        /*0800*/ 	.short	0x010a
        /*0802*/ 	.byte	0xff
	.zero		1


	//   ....[112]....
        /*0804*/ 	.word	0x00008520
        /*0808*/ 	.word	0x00000003
        /*080c*/ 	.word	0x00000008
        /*0810*/ 	.short	0x010a
        /*0812*/ 	.byte	0xff
	.zero		1


	//   ....[113]....
        /*0814*/ 	.word	0x00008570
        /*0818*/ 	.word	0x00000000
        /*081c*/ 	.word	0x00000080
        /*0820*/ 	.short	0x010a
        /*0822*/ 	.byte	0xff
	.zero		1


	//   ....[114]....
        /*0824*/ 	.word	0x000085d0
        /*0828*/ 	.word	0x00000000
        /*082c*/ 	.word	0x000000c0
        /*0830*/ 	.short	0x010a
        /*0832*/ 	.byte	0xff
	.zero		1


	//   ....[115]....
        /*0834*/ 	.word	0x00008630
        /*0838*/ 	.word	0x00000000
        /*083c*/ 	.word	0x00000000
        /*0840*/ 	.short	0x010a
        /*0842*/ 	.byte	0xff
	.zero		1


	//   ....[116]....
        /*0844*/ 	.word	0x00008690
        /*0848*/ 	.word	0x00000000
        /*084c*/ 	.word	0x00000000
        /*0850*/ 	.short	0x010a
        /*0852*/ 	.byte	0xff
	.zero		1


	//   ....[117]....
        /*0854*/ 	.word	0x000086f0
        /*0858*/ 	.word	0x00000000
        /*085c*/ 	.word	0x00000000
        /*0860*/ 	.short	0x010a
        /*0862*/ 	.byte	0xff
	.zero		1


	//   ....[118]....
        /*0864*/ 	.word	0x00008750
        /*0868*/ 	.word	0x00000000
        /*086c*/ 	.word	0x00000000
        /*0870*/ 	.short	0x010a
        /*0872*/ 	.byte	0xff
	.zero		1


	//   ....[119]....
        /*0874*/ 	.word	0x000087b0
        /*0878*/ 	.word	0x00000000
        /*087c*/ 	.word	0x00000100
        /*0880*/ 	.short	0x010a
        /*0882*/ 	.byte	0xff
	.zero		1


	//   ....[120]....
        /*0884*/ 	.word	0x00008800
        /*0888*/ 	.word	0x0000000c
        /*088c*/ 	.word	0x00000080
        /*0890*/ 	.short	0x010a
        /*0892*/ 	.byte	0xff
	.zero		1


	//   ....[121]....
        /*0894*/ 	.word	0x00008860
        /*0898*/ 	.word	0x00000000
        /*089c*/ 	.word	0x00000078
        /*08a0*/ 	.short	0x010a
        /*08a2*/ 	.byte	0xff
	.zero		1


	//   ....[122]....
        /*08a4*/ 	.word	0x000088c0
        /*08a8*/ 	.word	0x00000000
        /*08ac*/ 	.word	0x00000058
        /*08b0*/ 	.short	0x010a
        /*08b2*/ 	.byte	0xff
	.zero		1


	//   ....[123]....
        /*08b4*/ 	.word	0x00008920
        /*08b8*/ 	.word	0x00000000
        /*08bc*/ 	.word	0x00000058
        /*08c0*/ 	.short	0x010a
        /*08c2*/ 	.byte	0xff
	.zero		1


	//   ....[124]....
        /*08c4*/ 	.word	0x00008980
        /*08c8*/ 	.word	0x00000000
        /*08cc*/ 	.word	0x00000000
        /*08d0*/ 	.short	0x010a
        /*08d2*/ 	.byte	0xff
	.zero		1


	//   ....[125]....
        /*08d4*/ 	.word	0x000089e0
        /*08d8*/ 	.word	0x00000000
        /*08dc*/ 	.word	0x00000000
        /*08e0*/ 	.short	0x010a
        /*08e2*/ 	.byte	0xff
	.zero		1


	//   ....[126]....
        /*08e4*/ 	.word	0x00008a30
        /*08e8*/ 	.word	0x00000000
        /*08ec*/ 	.word	0x00000080
        /*08f0*/ 	.short	0x010a
        /*08f2*/ 	.byte	0xff
	.zero		1


	//   ....[127]....
        /*08f4*/ 	.word	0x00008a80
        /*08f8*/ 	.word	0x00000000
        /*08fc*/ 	.word	0x00000040
        /*0900*/ 	.short	0x010a
        /*0902*/ 	.byte	0xff
	.zero		1


	//   ....[128]....
        /*0904*/ 	.word	0x00008ad0
        /*0908*/ 	.word	0x00000035
        /*090c*/ 	.word	0x000000a0
        /*0910*/ 	.short	0x010a
        /*0912*/ 	.byte	0xff
	.zero		1


	//   ....[129]....
        /*0914*/ 	.word	0x00008b20
        /*0918*/ 	.word	0x00000002
        /*091c*/ 	.word	0x00000040
        /*0920*/ 	.short	0x010a
        /*0922*/ 	.byte	0xff
	.zero		1


	//----- nvinfo : EIATTR_NUM_MBARRIERS
	.align		4
.L_47:
        /*0924*/ 	.byte	0x03, 0x38
        /*0926*/ 	.short	0x0021


	//----- nvinfo : EIATTR_EXIT_INSTR_OFFSETS
	.align		4
        /*0928*/ 	.byte	0x04, 0x1c
        /*092a*/ 	.short	(.L_49 - .L_48)


	//   ....[0]....
.L_48:
        /*092c*/ 	.word	0x00002d80


	//   ....[1]....
        /*0930*/ 	.word	0x00003270


	//   ....[2]....
        /*0934*/ 	.word	0x000032d0


	//   ....[3]....
        /*0938*/ 	.word	0x00004810


	//   ....[4]....
        /*093c*/ 	.word	0x000058d0


	//   ....[5]....
        /*0940*/ 	.word	0x00005910


	//   ....[6]....
        /*0944*/ 	.word	0x00007f20


	//   ....[7]....
        /*0948*/ 	.word	0x00007fa0


	//   ....[8]....
        /*094c*/ 	.word	0x00007fd0


	//   ....[9]....
        /*0950*/ 	.word	0x00008040


	//----- nvinfo : EIATTR_MAX_THREADS
	.align		4
.L_49:
        /*0954*/ 	.byte	0x04, 0x05
        /*0956*/ 	.short	(.L_51 - .L_50)
.L_50:
        /*0958*/ 	.word	0x00000100
        /*095c*/ 	.word	0x00000001
        /*0960*/ 	.word	0x00000001


	//----- nvinfo : EIATTR_CRS_STACK_SIZE
	.align		4
.L_51:
        /*0964*/ 	.byte	0x04, 0x1e
        /*0966*/ 	.short	(.L_53 - .L_52)
.L_52:
        /*0968*/ 	.word	0x00000000


	//----- nvinfo : EIATTR_CBANK_PARAM_SIZE
	.align		4
.L_53:
        /*096c*/ 	.byte	0x03, 0x19
        /*096e*/ 	.short	0x0800


	//----- nvinfo : EIATTR_PARAM_CBANK
	.align		4
        /*0970*/ 	.byte	0x04, 0x0a
        /*0972*/ 	.short	(.L_55 - .L_54)
	.align		4
.L_54:
        /*0974*/ 	.word	index@(.nv.constant0._ZN7cutlass13device_kernelINS_4gemm6kernel13GemmUniversalIN4cute5tupleIJiiiiEEENS1_10collective13CollectiveMmaINS1_35MainloopSm100TmaUmmaWarpSpecializedILi4ELi2ELi4ENS5_IJNS4_1CILi2EEESB_NSA_ILi1EEEEEEEENS5_IJNSA_ILi128EEENSA_ILi64EEESF_EEENS_10bfloat16_tENS5_IJlSC_lEEESI_SJ_NS4_8TiledMMAINS4_8MMA_AtomIJNS4_26SM100_MMA_F16BF16_2x1SM_SSISI_SI_fLi128ELi64ELNS4_4UMMA5MajorE0ELSO_0ELNSN_7ScaleInE0ELSP_0EEEEEENS4_6LayoutINS5_IJSC_SC_SC_EEENS5_IJNSA_ILi0EEESU_SU_EEEEENS5_IJNS4_10UnderscoreESX_SX_EEEEENS4_28SM100_TMA_2SM_LOAD_MULTICASTENS4_14ComposedLayoutINS4_7SwizzleILi3ELi4ELi3EEENS4_18smem_ptr_flag_bitsILi16EEENSS_INS5_IJNSA_ILi8EEESG_EEENS5_IJSG_SC_EEEEEEEvNS4_8identityENS4_18SM100_TMA_2SM_LOADES1A_vS1B_EENS_8epilogue10collective18CollectiveEpilogueINS1E_23Sm100TmaWarpSpecializedILi3ELi2ELi16ELb1ELb0EEEJNS5_IJSG_SG_SF_EEENS5_IJNSS_ISG_SC_EENSS_INS5_IJNSA_ILi16EEESB_EEENS5_IJSC_NSA_ILi32EEEEEEEEEEESI_SJ_SI_SJ_NS1E_6fusion15FusionCallbacksIS1I_NS1R_17LinearCombinationISI_fSI_fLNS_15FloatRoundStyleE2EEES1J_S1Q_JEEENS4_5SM1004TMEM4LOAD26SM100_TMEM_LOAD_32dp32b16xENS4_13SM90_TMA_LOADENS11_INS12_ILi1ELi4ELi3EEES15_NSS_INS5_IJS16_S1L_EEENS5_IJS1L_SC_EEEEEEENS4_39AutoVectorizingCopyWithAssumedAlignmentILi128EEENS4_14SM90_TMA_STOREES26_S28_S28_EEEvvEEEEvNT_6ParamsE)
        /*0978*/ 	.short	0x0380
        /*097a*/ 	.short	0x0800


	//----- nvinfo : EIATTR_SW_WAR
	.align		4
.L_55:
        /*097c*/ 	.byte	0x04, 0x36
        /*097e*/ 	.short	(.L_57 - .L_56)
.L_56:
        /*0980*/ 	.word	0x00000008
.L_57:


//--------------------- .nv.callgraph             --------------------------
	.section	.nv.callgraph,"",@"SHT_CUDA_CALLGRAPH"
	.align	4
	.sectionentsize	8
	.align		4
        /*0000*/ 	.word	0x00000000
	.align		4
        /*0004*/ 	.word	0xffffffff
	.align		4
        /*0008*/ 	.word	index@(_ZN7cutlass13device_kernelINS_4gemm6kernel13GemmUniversalIN4cute5tupleIJiiiiEEENS1_10collective13CollectiveMmaINS1_35MainloopSm100TmaUmmaWarpSpecializedILi4ELi2ELi4ENS5_IJNS4_1CILi2EEESB_NSA_ILi1EEEEEEEENS5_IJNSA_ILi128EEENSA_ILi64EEESF_EEENS_10bfloat16_tENS5_IJlSC_lEEESI_SJ_NS4_8TiledMMAINS4_8MMA_AtomIJNS4_26SM100_MMA_F16BF16_2x1SM_SSISI_SI_fLi128ELi64ELNS4_4UMMA5MajorE0ELSO_0ELNSN_7ScaleInE0ELSP_0EEEEEENS4_6LayoutINS5_IJSC_SC_SC_EEENS5_IJNSA_ILi0EEESU_SU_EEEEENS5_IJNS4_10UnderscoreESX_SX_EEEEENS4_28SM100_TMA_2SM_LOAD_MULTICASTENS4_14ComposedLayoutINS4_7SwizzleILi3ELi4ELi3EEENS4_18smem_ptr_flag_bitsILi16EEENSS_INS5_IJNSA_ILi8EEESG_EEENS5_IJSG_SC_EEEEEEEvNS4_8identityENS4_18SM100_TMA_2SM_LOADES1A_vS1B_EENS_8epilogue10collective18CollectiveEpilogueINS1E_23Sm100TmaWarpSpecializedILi3ELi2ELi16ELb1ELb0EEEJNS5_IJSG_SG_SF_EEENS5_IJNSS_ISG_SC_EENSS_INS5_IJNSA_ILi16EEESB_EEENS5_IJSC_NSA_ILi32EEEEEEEEEEESI_SJ_SI_SJ_NS1E_6fusion15FusionCallbacksIS1I_NS1R_17LinearCombinationISI_fSI_fLNS_15FloatRoundStyleE2EEES1J_S1Q_JEEENS4_5SM1004TMEM4LOAD26SM100_TMEM_LOAD_32dp32b16xENS4_13SM90_TMA_LOADENS11_INS12_ILi1ELi4ELi3EEES15_NSS_INS5_IJS16_S1L_EEENS5_IJS1L_SC_EEEEEEENS4_39AutoVectorizingCopyWithAssumedAlignmentILi128EEENS4_14SM90_TMA_STOREES26_S28_S28_EEEvvEEEEvNT_6ParamsE)
	.align		4
        /*000c*/ 	.word	index@(__assertfail)
	.align		4
        /*0010*/ 	.word	0x00000000
	.align		4
        /*0014*/ 	.word	0xfffffffe
	.align		4
        /*0018*/ 	.word	0x00000000
	.align		4
        /*001c*/ 	.word	0xfffffffd
	.align		4
        /*0020*/ 	.word	0x00000000
	.align		4
        /*0024*/ 	.word	0xfffffffc


//--------------------- .nv.constant4             --------------------------
	.section	.nv.constant4,"a",@progbits
	.align	8
	.align		8
.nv.constant4:
        /*0000*/ 	.dword	__assertfail
	.align		8
        /*0008*/ 	.dword	__unnamed_1
	.align		8
        /*0010*/ 	.dword	__unnamed_2
	.align		8
        /*0018*/ 	.dword	_ZN39_INTERNAL_c08b99c4_4_k_cu_0e73b2c2_87594cuda3std3__45__cpo5beginE
	.align		8
        /*0020*/ 	.dword	_ZN39_INTERNAL_c08b99c4_4_k_cu_0e73b2c2_87594cuda3std3__45__cpo3endE
	.align		8
        /*0028*/ 	.dword	_ZN39_INTERNAL_c08b99c4_4_k_cu_0e73b2c2_87594cuda3std3__45__cpo6cbeginE
	.align		8
        /*0030*/ 	.dword	_ZN39_INTERNAL_c08b99c4_4_k_cu_0e73b2c2_87594cuda3std3__45__cpo4cendE
	.align		8
        /*0038*/ 	.dword	_ZN39_INTERNAL_c08b99c4_4_k_cu_0e73b2c2_87594cuda3std3__441_GLOBAL__N__c08b99c4_4_k_cu_0e73b2c2_87596ignoreE
	.align		8
        /*0040*/ 	.dword	_ZN39_INTERNAL_c08b99c4_4_k_cu_0e73b2c2_87594cuda3std3__419piecewise_constructE
	.align		8
        /*0048*/ 	.dword	_ZN39_INTERNAL_c08b99c4_4_k_cu_0e73b2c2_87594cuda3std3__48in_placeE
	.align		8
        /*0050*/ 	.dword	_ZN39_INTERNAL_c08b99c4_4_k_cu_0e73b2c2_87594cuda3std6ranges3__45__cpo4swapE
	.align		8
        /*0058*/ 	.dword	_ZN39_INTERNAL_c08b99c4_4_k_cu_0e73b2c2_87594cuda3std6ranges3__45__cpo9iter_moveE
	.align		8
        /*0060*/ 	.dword	_ZN39_INTERNAL_c08b99c4_4_k_cu_0e73b2c2_87594cute7productE
	.align		8
        /*0068*/ 	.dword	_ZN39_INTERNAL_c08b99c4_4_k_cu_0e73b2c2_87594cute1_E
	.align		8
        /*0070*/ 	.dword	$str$25
	.align		8
        /*0078*/ 	.dword	$str$26
	.align		8
        /*0080*/ 	.dword	$str$27
	.align		8
        /*0088*/ 	.dword	$str$28


//--------------------- .text._ZN7cutlass13device_kernelINS_4gemm6kernel13GemmUniversalIN4cute5tupleIJiiiiEEENS1_10collective13CollectiveMmaINS1_35MainloopSm100TmaUmmaWarpSpecializedILi4ELi2ELi4ENS5_IJNS4_1CILi2EEESB_NSA_ILi1EEEEEEEENS5_IJNSA_ILi128EEENSA_ILi64EEESF_EEENS_10bfloat16_tENS5_IJlSC_lEEESI_SJ_NS4_8TiledMMAINS4_8MMA_AtomIJNS4_26SM100_MMA_F16BF16_2x1SM_SSISI_SI_fLi128ELi64ELNS4_4UMMA5MajorE0ELSO_0ELNSN_7ScaleInE0ELSP_0EEEEEENS4_6LayoutINS5_IJSC_SC_SC_EEENS5_IJNSA_ILi0EEESU_SU_EEEEENS5_IJNS4_10UnderscoreESX_SX_EEEEENS4_28SM100_TMA_2SM_LOAD_MULTICASTENS4_14ComposedLayoutINS4_7SwizzleILi3ELi4ELi3EEENS4_18smem_ptr_flag_bitsILi16EEENSS_INS5_IJNSA_ILi8EEESG_EEENS5_IJSG_SC_EEEEEEEvNS4_8identityENS4_18SM100_TMA_2SM_LOADES1A_vS1B_EENS_8epilogue10collective18CollectiveEpilogueINS1E_23Sm100TmaWarpSpecializedILi3ELi2ELi16ELb1ELb0EEEJNS5_IJSG_SG_SF_EEENS5_IJNSS_ISG_SC_EENSS_INS5_IJNSA_ILi16EEESB_EEENS5_IJSC_NSA_ILi32EEEEEEEEEEESI_SJ_SI_SJ_NS1E_6fusion15FusionCallbacksIS1I_NS1R_17LinearCombinationISI_fSI_fLNS_15FloatRoundStyleE2EEES1J_S1Q_JEEENS4_5SM1004TMEM4LOAD26SM100_TMEM_LOAD_32dp32b16xENS4_13SM90_TMA_LOADENS11_INS12_ILi1ELi4ELi3EEES15_NSS_INS5_IJS16_S1L_EEENS5_IJS1L_SC_EEEEEEENS4_39AutoVectorizingCopyWithAssumedAlignmentILi128EEENS4_14SM90_TMA_STOREES26_S28_S28_EEEvvEEEEvNT_6ParamsE --------------------------
	.section	.text._ZN7cutlass13device_kernelINS_4gemm6kernel13GemmUniversalIN4cute5tupleIJiiiiEEENS1_10collective13CollectiveMmaINS1_35MainloopSm100TmaUmmaWarpSpecializedILi4ELi2ELi4ENS5_IJNS4_1CILi2EEESB_NSA_ILi1EEEEEEEENS5_IJNSA_ILi128EEENSA_ILi64EEESF_EEENS_10bfloat16_tENS5_IJlSC_lEEESI_SJ_NS4_8TiledMMAINS4_8MMA_AtomIJNS4_26SM100_MMA_F16BF16_2x1SM_SSISI_SI_fLi128ELi64ELNS4_4UMMA5MajorE0ELSO_0ELNSN_7ScaleInE0ELSP_0EEEEEENS4_6LayoutINS5_IJSC_SC_SC_EEENS5_IJNSA_ILi0EEESU_SU_EEEEENS5_IJNS4_10UnderscoreESX_SX_EEEEENS4_28SM100_TMA_2SM_LOAD_MULTICASTENS4_14ComposedLayoutINS4_7SwizzleILi3ELi4ELi3EEENS4_18smem_ptr_flag_bitsILi16EEENSS_INS5_IJNSA_ILi8EEESG_EEENS5_IJSG_SC_EEEEEEEvNS4_8identityENS4_18SM100_TMA_2SM_LOADES1A_vS1B_EENS_8epilogue10collective18CollectiveEpilogueINS1E_23Sm100TmaWarpSpecializedILi3ELi2ELi16ELb1ELb0EEEJNS5_IJSG_SG_SF_EEENS5_IJNSS_ISG_SC_EENSS_INS5_IJNSA_ILi16EEESB_EEENS5_IJSC_NSA_ILi32EEEEEEEEEEESI_SJ_SI_SJ_NS1E_6fusion15FusionCallbacksIS1I_NS1R_17LinearCombinationISI_fSI_fLNS_15FloatRoundStyleE2EEES1J_S1Q_JEEENS4_5SM1004TMEM4LOAD26SM100_TMEM_LOAD_32dp32b16xENS4_13SM90_TMA_LOADENS11_INS12_ILi1ELi4ELi3EEES15_NSS_INS5_IJS16_S1L_EEENS5_IJS1L_SC_EEEEEEENS4_39AutoVectorizingCopyWithAssumedAlignmentILi128EEENS4_14SM90_TMA_STOREES26_S28_S28_EEEvvEEEEvNT_6ParamsE,"ax",@progbits
	.align	128
.text._ZN7cutlass13device_kernelINS_4gemm6kernel13GemmUniversalIN4cute5tupleIJiiiiEEENS1_10collective13CollectiveMmaINS1_35MainloopSm100TmaUmmaWarpSpecializedILi4ELi2ELi4ENS5_IJNS4_1CILi2EEESB_NSA_ILi1EEEEEEEENS5_IJNSA_ILi128EEENSA_ILi64EEESF_EEENS_10bfloat16_tENS5_IJlSC_lEEESI_SJ_NS4_8TiledMMAINS4_8MMA_AtomIJNS4_26SM100_MMA_F16BF16_2x1SM_SSISI_SI_fLi128ELi64ELNS4_4UMMA5MajorE0ELSO_0ELNSN_7ScaleInE0ELSP_0EEEEEENS4_6LayoutINS5_IJSC_SC_SC_EEENS5_IJNSA_ILi0EEESU_SU_EEEEENS5_IJNS4_10UnderscoreESX_SX_EEEEENS4_28SM100_TMA_2SM_LOAD_MULTICASTENS4_14ComposedLayoutINS4_7SwizzleILi3ELi4ELi3EEENS4_18smem_ptr_flag_bitsILi16EEENSS_INS5_IJNSA_ILi8EEESG_EEENS5_IJSG_SC_EEEEEEEvNS4_8identityENS4_18SM100_TMA_2SM_LOADES1A_vS1B_EENS_8epilogue10collective18CollectiveEpilogueINS1E_23Sm100TmaWarpSpecializedILi3ELi2ELi16ELb1ELb0EEEJNS5_IJSG_SG_SF_EEENS5_IJNSS_ISG_SC_EENSS_INS5_IJNSA_ILi16EEESB_EEENS5_IJSC_NSA_ILi32EEEEEEEEEEESI_SJ_SI_SJ_NS1E_6fusion15FusionCallbacksIS1I_NS1R_17LinearCombinationISI_fSI_fLNS_15FloatRoundStyleE2EEES1J_S1Q_JEEENS4_5SM1004TMEM4LOAD26SM100_TMEM_LOAD_32dp32b16xENS4_13SM90_TMA_LOADENS11_INS12_ILi1ELi4ELi3EEES15_NSS_INS5_IJS16_S1L_EEENS5_IJS1L_SC_EEEEEEENS4_39AutoVectorizingCopyWithAssumedAlignmentILi128EEENS4_14SM90_TMA_STOREES26_S28_S28_EEEvvEEEEvNT_6ParamsE:
        .type           _ZN7cutlass13device_kernelINS_4gemm6kernel13GemmUniversalIN4cute5tupleIJiiiiEEENS1_10collective13CollectiveMmaINS1_35MainloopSm100TmaUmmaWarpSpecializedILi4ELi2ELi4ENS5_IJNS4_1CILi2EEESB_NSA_ILi1EEEEEEEENS5_IJNSA_ILi128EEENSA_ILi64EEESF_EEENS_10bfloat16_tENS5_IJlSC_lEEESI_SJ_NS4_8TiledMMAINS4_8MMA_AtomIJNS4_26SM100_MMA_F16BF16_2x1SM_SSISI_SI_fLi128ELi64ELNS4_4UMMA5MajorE0ELSO_0ELNSN_7ScaleInE0ELSP_0EEEEEENS4_6LayoutINS5_IJSC_SC_SC_EEENS5_IJNSA_ILi0EEESU_SU_EEEEENS5_IJNS4_10UnderscoreESX_SX_EEEEENS4_28SM100_TMA_2SM_LOAD_MULTICASTENS4_14ComposedLayoutINS4_7SwizzleILi3ELi4ELi3EEENS4_18smem_ptr_flag_bitsILi16EEENSS_INS5_IJNSA_ILi8EEESG_EEENS5_IJSG_SC_EEEEEEEvNS4_8identityENS4_18SM100_TMA_2SM_LOADES1A_vS1B_EENS_8epilogue10collective18CollectiveEpilogueINS1E_23Sm100TmaWarpSpecializedILi3ELi2ELi16ELb1ELb0EEEJNS5_IJSG_SG_SF_EEENS5_IJNSS_ISG_SC_EENSS_INS5_IJNSA_ILi16EEESB_EEENS5_IJSC_NSA_ILi32EEEEEEEEEEESI_SJ_SI_SJ_NS1E_6fusion15FusionCallbacksIS1I_NS1R_17LinearCombinationISI_fSI_fLNS_15FloatRoundStyleE2EEES1J_S1Q_JEEENS4_5SM1004TMEM4LOAD26SM100_TMEM_LOAD_32dp32b16xENS4_13SM90_TMA_LOADENS11_INS12_ILi1ELi4ELi3EEES15_NSS_INS5_IJS16_S1L_EEENS5_IJS1L_SC_EEEEEEENS4_39AutoVectorizingCopyWithAssumedAlignmentILi128EEENS4_14SM90_TMA_STOREES26_S28_S28_EEEvvEEEEvNT_6ParamsE,@function
        .size           _ZN7cutlass13device_kernelINS_4gemm6kernel13GemmUniversalIN4cute5tupleIJiiiiEEENS1_10collective13CollectiveMmaINS1_35MainloopSm100TmaUmmaWarpSpecializedILi4ELi2ELi4ENS5_IJNS4_1CILi2EEESB_NSA_ILi1EEEEEEEENS5_IJNSA_ILi128EEENSA_ILi64EEESF_EEENS_10bfloat16_tENS5_IJlSC_lEEESI_SJ_NS4_8TiledMMAINS4_8MMA_AtomIJNS4_26SM100_MMA_F16BF16_2x1SM_SSISI_SI_fLi128ELi64ELNS4_4UMMA5MajorE0ELSO_0ELNSN_7ScaleInE0ELSP_0EEEEEENS4_6LayoutINS5_IJSC_SC_SC_EEENS5_IJNSA_ILi0EEESU_SU_EEEEENS5_IJNS4_10UnderscoreESX_SX_EEEEENS4_28SM100_TMA_2SM_LOAD_MULTICASTENS4_14ComposedLayoutINS4_7SwizzleILi3ELi4ELi3EEENS4_18smem_ptr_flag_bitsILi16EEENSS_INS5_IJNSA_ILi8EEESG_EEENS5_IJSG_SC_EEEEEEEvNS4_8identityENS4_18SM100_TMA_2SM_LOADES1A_vS1B_EENS_8epilogue10collective18CollectiveEpilogueINS1E_23Sm100TmaWarpSpecializedILi3ELi2ELi16ELb1ELb0EEEJNS5_IJSG_SG_SF_EEENS5_IJNSS_ISG_SC_EENSS_INS5_IJNSA_ILi16EEESB_EEENS5_IJSC_NSA_ILi32EEEEEEEEEEESI_SJ_SI_SJ_NS1E_6fusion15FusionCallbacksIS1I_NS1R_17LinearCombinationISI_fSI_fLNS_15FloatRoundStyleE2EEES1J_S1Q_JEEENS4_5SM1004TMEM4LOAD26SM100_TMEM_LOAD_32dp32b16xENS4_13SM90_TMA_LOADENS11_INS12_ILi1ELi4ELi3EEES15_NSS_INS5_IJS16_S1L_EEENS5_IJS1L_SC_EEEEEEENS4_39AutoVectorizingCopyWithAssumedAlignmentILi128EEENS4_14SM90_TMA_STOREES26_S28_S28_EEEvvEEEEvNT_6ParamsE,(.L_x_179 - _ZN7cutlass13device_kernelINS_4gemm6kernel13GemmUniversalIN4cute5tupleIJiiiiEEENS1_10collective13CollectiveMmaINS1_35MainloopSm100TmaUmmaWarpSpecializedILi4ELi2ELi4ENS5_IJNS4_1CILi2EEESB_NSA_ILi1EEEEEEEENS5_IJNSA_ILi128EEENSA_ILi64EEESF_EEENS_10bfloat16_tENS5_IJlSC_lEEESI_SJ_NS4_8TiledMMAINS4_8MMA_AtomIJNS4_26SM100_MMA_F16BF16_2x1SM_SSISI_SI_fLi128ELi64ELNS4_4UMMA5MajorE0ELSO_0ELNSN_7ScaleInE0ELSP_0EEEEEENS4_6LayoutINS5_IJSC_SC_SC_EEENS5_IJNSA_ILi0EEESU_SU_EEEEENS5_IJNS4_10UnderscoreESX_SX_EEEEENS4_28SM100_TMA_2SM_LOAD_MULTICASTENS4_14ComposedLayoutINS4_7SwizzleILi3ELi4ELi3EEENS4_18smem_ptr_flag_bitsILi16EEENSS_INS5_IJNSA_ILi8EEESG_EEENS5_IJSG_SC_EEEEEEEvNS4_8identityENS4_18SM100_TMA_2SM_LOADES1A_vS1B_EENS_8epilogue10collective18CollectiveEpilogueINS1E_23Sm100TmaWarpSpecializedILi3ELi2ELi16ELb1ELb0EEEJNS5_IJSG_SG_SF_EEENS5_IJNSS_ISG_SC_EENSS_INS5_IJNSA_ILi16EEESB_EEENS5_IJSC_NSA_ILi32EEEEEEEEEEESI_SJ_SI_SJ_NS1E_6fusion15FusionCallbacksIS1I_NS1R_17LinearCombinationISI_fSI_fLNS_15FloatRoundStyleE2EEES1J_S1Q_JEEENS4_5SM1004TMEM4LOAD26SM100_TMEM_LOAD_32dp32b16xENS4_13SM90_TMA_LOADENS11_INS12_ILi1ELi4ELi3EEES15_NSS_INS5_IJS16_S1L_EEENS5_IJS1L_SC_EEEEEEENS4_39AutoVectorizingCopyWithAssumedAlignmentILi128EEENS4_14SM90_TMA_STOREES26_S28_S28_EEEvvEEEEvNT_6ParamsE)
        .other          _ZN7cutlass13device_kernelINS_4gemm6kernel13GemmUniversalIN4cute5tupleIJiiiiEEENS1_10collective13CollectiveMmaINS1_35MainloopSm100TmaUmmaWarpSpecializedILi4ELi2ELi4ENS5_IJNS4_1CILi2EEESB_NSA_ILi1EEEEEEEENS5_IJNSA_ILi128EEENSA_ILi64EEESF_EEENS_10bfloat16_tENS5_IJlSC_lEEESI_SJ_NS4_8TiledMMAINS4_8MMA_AtomIJNS4_26SM100_MMA_F16BF16_2x1SM_SSISI_SI_fLi128ELi64ELNS4_4UMMA5MajorE0ELSO_0ELNSN_7ScaleInE0ELSP_0EEEEEENS4_6LayoutINS5_IJSC_SC_SC_EEENS5_IJNSA_ILi0EEESU_SU_EEEEENS5_IJNS4_10UnderscoreESX_SX_EEEEENS4_28SM100_TMA_2SM_LOAD_MULTICASTENS4_14ComposedLayoutINS4_7SwizzleILi3ELi4ELi3EEENS4_18smem_ptr_flag_bitsILi16EEENSS_INS5_IJNSA_ILi8EEESG_EEENS5_IJSG_SC_EEEEEEEvNS4_8identityENS4_18SM100_TMA_2SM_LOADES1A_vS1B_EENS_8epilogue10collective18CollectiveEpilogueINS1E_23Sm100TmaWarpSpecializedILi3ELi2ELi16ELb1ELb0EEEJNS5_IJSG_SG_SF_EEENS5_IJNSS_ISG_SC_EENSS_INS5_IJNSA_ILi16EEESB_EEENS5_IJSC_NSA_ILi32EEEEEEEEEEESI_SJ_SI_SJ_NS1E_6fusion15FusionCallbacksIS1I_NS1R_17LinearCombinationISI_fSI_fLNS_15FloatRoundStyleE2EEES1J_S1Q_JEEENS4_5SM1004TMEM4LOAD26SM100_TMEM_LOAD_32dp32b16xENS4_13SM90_TMA_LOADENS11_INS12_ILi1ELi4ELi3EEES15_NSS_INS5_IJS16_S1L_EEENS5_IJS1L_SC_EEEEEEENS4_39AutoVectorizingCopyWithAssumedAlignmentILi128EEENS4_14SM90_TMA_STOREES26_S28_S28_EEEvvEEEEvNT_6ParamsE,@"STO_CUDA_ENTRY STV_DEFAULT"
_ZN7cutlass13device_kernelINS_4gemm6kernel13GemmUniversalIN4cute5tupleIJiiiiEEENS1_10collective13CollectiveMmaINS1_35MainloopSm100TmaUmmaWarpSpecializedILi4ELi2ELi4ENS5_IJNS4_1CILi2EEESB_NSA_ILi1EEEEEEEENS5_IJNSA_ILi128EEENSA_ILi64EEESF_EEENS_10bfloat16_tENS5_IJlSC_lEEESI_SJ_NS4_8TiledMMAINS4_8MMA_AtomIJNS4_26SM100_MMA_F16BF16_2x1SM_SSISI_SI_fLi128ELi64ELNS4_4UMMA5MajorE0ELSO_0ELNSN_7ScaleInE0ELSP_0EEEEEENS4_6LayoutINS5_IJSC_SC_SC_EEENS5_IJNSA_ILi0EEESU_SU_EEEEENS5_IJNS4_10UnderscoreESX_SX_EEEEENS4_28SM100_TMA_2SM_LOAD_MULTICASTENS4_14ComposedLayoutINS4_7SwizzleILi3ELi4ELi3EEENS4_18smem_ptr_flag_bitsILi16EEENSS_INS5_IJNSA_ILi8EEESG_EEENS5_IJSG_SC_EEEEEEEvNS4_8identityENS4_18SM100_TMA_2SM_LOADES1A_vS1B_EENS_8epilogue10collective18CollectiveEpilogueINS1E_23Sm100TmaWarpSpecializedILi3ELi2ELi16ELb1ELb0EEEJNS5_IJSG_SG_SF_EEENS5_IJNSS_ISG_SC_EENSS_INS5_IJNSA_ILi16EEESB_EEENS5_IJSC_NSA_ILi32EEEEEEEEEEESI_SJ_SI_SJ_NS1E_6fusion15FusionCallbacksIS1I_NS1R_17LinearCombinationISI_fSI_fLNS_15FloatRoundStyleE2EEES1J_S1Q_JEEENS4_5SM1004TMEM4LOAD26SM100_TMEM_LOAD_32dp32b16xENS4_13SM90_TMA_LOADENS11_INS12_ILi1ELi4ELi3EEES15_NSS_INS5_IJS16_S1L_EEENS5_IJS1L_SC_EEEEEEENS4_39AutoVectorizingCopyWithAssumedAlignmentILi128EEENS4_14SM90_TMA_STOREES26_S28_S28_EEEvvEEEEvNT_6ParamsE:
[----:B------:R-:W1:Y:S01]  /*0000*/  LDC R1, c[0x0][0x37c] ;  /* 0x0000df00ff017b82 */ /* 0x000e620000000800 */
[----:B------:R-:W2:Y:S01]  /*0010*/  S2R R58, SR_TID.X ;  /* 0x00000000003a7919 */ /* 0x000ea20000002100 */
[----:B------:R-:W3:Y:S06]  /*0020*/  LDCU.64 UR8, c[0x0][0x890] ;  /* 0x00011200ff0877ac */ /* 0x000eec0008000a00 */
[----:B------:R-:W4:Y:S01]  /*0030*/  S2UR UR55, SR_CgaCtaId ;  /* 0x00000000003779c3 */ /* 0x000f220000008800 */
[----:B------:R-:W-:Y:S02]  /*0040*/  PRMT R46, RZ, 0x7610, R46 ;  /* 0x00007610ff2e7816 */ /* 0x000fe4000000002e */
[----:B------:R-:W-:Y:S01]  /*0050*/  ELECT P1, URZ, PT ;  /* 0x0000000000ff782f */ /* 0x000fe20003820000 */
[----:B---3--:R-:W-:-:S04]  /*0060*/  UISETP.NE.U32.AND UP0, UPT, UR8, URZ, UPT ;  /* 0x000000ff0800728c */ /* 0x008fc8000bf05070 */
[----:B------:R-:W-:Y:S02]  /*0070*/  UISETP.NE.AND.EX UP0, UPT, UR9, URZ, UPT, UP0 ;  /* 0x000000ff0900728c */ /* 0x000fe4000bf05300 */
[----:B----4-:R-:W-:Y:S02]  /*0080*/  ULOP3.LUT UR68, UR55, 0x1, URZ, 0xc0, !UPT ;  /* 0x0000000137447892 */ /* 0x010fe4000f8ec0ff */
[----:B------:R-:W-:Y:S01]  /*0090*/  ULOP3.LUT UR69, UR55, 0x1, URZ, 0x3c, !UPT ;  /* 0x0000000137457892 */ /* 0x000fe2000f8e3cff */
[----:B--2---:R-:W-:-:S05]  /*00a0*/  SHF.R.U32.HI R47, RZ, 0x5, R58 ;  /* 0x00000005ff2f7819 */ /* 0x004fca000001163a */
[----:B------:R-:W2:Y:S02]  /*00b0*/  SHFL.IDX PT, R0, R47, RZ, 0x1f ;  /* 0x00001fff2f007589 */ /* 0x000ea400000e0000 */
[----:B--2---:R-:W-:Y:S01]  /*00c0*/  R2UR UR18, R0 ;  /* 0x00000000001272ca */ /* 0x004fe200000e0000 */
[----:B-1----:R-:W-:-:S14]  /*00d0*/  BRA.U UP0, `(.L_x_0) ;  /* 0x0000000100307547 */ /* 0x002fdc000b800000 */
[----:B------:R-:W1:Y:S02]  /*00e0*/  LDCU.64 UR4, c[0x0][0x888] ;  /* 0x00011100ff0477ac */ /* 0x000e640008000a00 */
[----:B-1----:R-:W-:-:S04]  /*00f0*/  UISETP.NE.U32.AND UP0, UPT, UR4, URZ, UPT ;  /* 0x000000ff0400728c */ /* 0x002fc8000bf05070 */
[----:B------:R-:W-:-:S09]  /*0100*/  UISETP.NE.AND.EX UP0, UPT, UR5, URZ, UPT, UP0 ;  /* 0x000000ff0500728c */ /* 0x000fd2000bf05300 */
[----:B------:R-:W-:Y:S05]  /*0110*/  BRA.U !UP0, `(.L_x_1) ;  /* 0x0000000108147547 */ /* 0x000fea000b800000 */
[----:B------:R-:W1:Y:S01]  /*0120*/  LDC.64 R26, c[0x0][0x888] ;  /* 0x00022200ff1a7b82 */ /* 0x000e620000000a00 */
[----:B------:R-:W1:Y:S02]  /*0130*/  LDCU.64 UR4, c[0x0][0x358] ;  /* 0x00006b00ff0477ac */ /* 0x000e640008000a00 */
[----:B-1----:R1:W5:Y:S01]  /*0140*/  LDG.E R26, desc[UR4][R26.64] ;  /* 0x000000041a1a7981 */ /* 0x002362000c1e1900 */
[----:B------:R-:W-:Y:S01]  /*0150*/  HFMA2 R46, -RZ, RZ, 0, 5.9604644775390625e-08 ;  /* 0x00000001ff2e7431 */ /* 0x000fe200000001ff */
[----:B------:R-:W-:Y:S05]  /*0160*/  BRA `(.L_x_0) ;  /* 0x00000000000c7947 */ /* 0x000fea0003800000 */
.L_x_1:
[----:B------:R-:W1:Y:S01]  /*0170*/  LDCU UR4, c[0x0][0x880] ;  /* 0x00011000ff0477ac */ /* 0x000e620008000800 */
[----:B------:R-:W-:Y:S01]  /*0180*/  HFMA2 R46, -RZ, RZ, 0, 5.9604644775390625e-08 ;  /* 0x00000001ff2e7431 */ /* 0x000fe200000001ff */
[----:B-1----:R-:W-:-:S07]  /*0190*/  MOV R26, UR4 ;  /* 0x00000004001a7c02 */ /* 0x002fce0008000f00 */
.L_x_0:
[----:B------:R-:W2:Y:S02]  /*01a0*/  LDCU.64 UR4, c[0x0][0x8b0] ;  /* 0x00011600ff0477ac */ /* 0x000ea40008000a00 */
[----:B--2---:R-:W-:-:S04]  /*01b0*/  UISETP.NE.U32.AND UP0, UPT, UR4, URZ, UPT ;  /* 0x000000ff0400728c */ /* 0x004fc8000bf05070 */
[----:B------:R-:W-:-:S09]  /*01c0*/  UISETP.NE.AND.EX UP0, UPT, UR5, URZ, UPT, UP0 ;  /* 0x000000ff0500728c */ /* 0x000fd2000bf05300 */
[----:B------:R-:W-:Y:S05]  /*01d0*/  BRA.U UP0, `(.L_x_2) ;  /* 0x0000000100287547 */ /* 0x000fea000b800000 */
[----:B------:R-:W2:Y:S02]  /*01e0*/  LDCU.64 UR4, c[0x0][0x8a8] ;  /* 0x00011500ff0477ac */ /* 0x000ea40008000a00 */
[----:B--2---:R-:W-:-:S04]  /*01f0*/  UISETP.NE.U32.AND UP0, UPT, UR4, URZ, UPT ;  /* 0x000000ff0400728c */ /* 0x004fc8000bf05070 */
[----:B------:R-:W-:-:S09]  /*0200*/  UISETP.NE.AND.EX UP0, UPT, UR5, URZ, UPT, UP0 ;  /* 0x000000ff0500728c */ /* 0x000fd2000bf05300 */
[----:B------:R-:W-:Y:S05]  /*0210*/  BRA.U !UP0, `(.L_x_3) ;  /* 0x0000000108107547 */ /* 0x000fea000b800000 */
[----:B------:R-:W2:Y:S01]  /*0220*/  LDC.64 R24, c[0x0][0x8a8] ;  /* 0x00022a00ff187b82 */ /* 0x000ea20000000a00 */
[----:B------:R-:W2:Y:S02]  /*0230*/  LDCU.64 UR4, c[0x0][0x358] ;  /* 0x00006b00ff0477ac */ /* 0x000ea40008000a00 */
[----:B--2---:R2:W5:Y:S01]  /*0240*/  LDG.E R24, desc[UR4][R24.64] ;  /* 0x0000000418187981 */ /* 0x004562000c1e1900 */
[----:B------:R-:W-:Y:S05]  /*0250*/  BRA `(.L_x_2) ;  /* 0x0000000000087947 */ /* 0x000fea0003800000 */
.L_x_3:
[----:B------:R-:W2:Y:S02]  /*0260*/  LDCU UR4, c[0x0][0x8a0] ;  /* 0x00011400ff0477ac */ /* 0x000ea40008000800 */
[----:B--2---:R-:W-:Y:S02]  /*0270*/  MOV R24, UR4 ;  /* 0x0000000400187c02 */ /* 0x004fe40008000f00 */
.L_x_2:
[----:B------:R-:W-:Y:S01]  /*0280*/  IMAD.U32 R0, RZ, RZ, UR18 ;  /* 0x00000012ff007e24 */ /* 0x000fe2000f8e00ff */
[----:B------:R-:W-:Y:S04]  /*0290*/  BSSY.RECONVERGENT B0, `(.L_x_4) ;  /* 0x000000c000007945 */ /* 0x000fe80003800200 */
[C---:B------:R-:W-:Y:S02]  /*02a0*/  ISETP.NE.OR P2, PT, R0.reuse, 0x1, !P1 ;  /* 0x000000010000780c */ /* 0x040fe40004f45670 */
[----:B------:R-:W-:-:S11]  /*02b0*/  ISETP.NE.OR P0, PT, R0, 0x3, !P1 ;  /* 0x000000030000780c */ /* 0x000fd60004f05670 */
[----:B------:R-:W-:Y:S05]  /*02c0*/  @P2 BRA `(.L_x_5) ;  /* 0x0000000000202947 */ /* 0x000fea0003800000 */
[----:B------:R-:W3:Y:S02]  /*02d0*/  LDCU.64 UR4, c[0x0][0x348] ;  /* 0x00006900ff0477ac */ /* 0x000ee40008000a00 */
[----:B---3--:R-:W-:Y:S02]  /*02e0*/  UIADD3 UR6, UP1, UPT, UR4, 0x80, URZ ;  /* 0x0000008004067890 */ /* 0x008fe4000ff3e0ff */
[----:B------:R-:W-:Y:S02]  /*02f0*/  UIADD3 UR4, UP0, UPT, UR4, 0x180, URZ ;  /* 0x0000018004047890 */ /* 0x000fe4000ff1e0ff */
[----:B------:R-:W-:Y:S02]  /*0300*/  UIADD3.X UR7, UPT, UPT, URZ, UR5, URZ, UP1, !UPT ;  /* 0x00000005ff077290 */ /* 0x000fe40008ffe4ff */
[----:B------:R-:W-:-:S07]  /*0310*/  UIADD3.X UR5, UPT, UPT, URZ, UR5, URZ, UP0, !UPT ;  /* 0x00000005ff057290 */ /* 0x000fce00087fe4ff */
[----:B------:R3:W-:Y:S02]  /*0320*/  UTMACCTL.PF [UR6] ;  /* 0x00000000060079b9 */ /* 0x0007e40008040000 */
[----:B------:R3:W-:Y:S02]  /*0330*/  UTMACCTL.PF [UR4] ;  /* 0x00000000040079b9 */ /* 0x0007e40008040000 */
[----:B---3--:R-:W-:Y:S01]  /*0340*/  NOP ;  /* 0x0000000000007918 */ /* 0x008fe20000000000 */
.L_x_5:
[----:B------:R-:W-:Y:S05]  /*0350*/  BSYNC.RECONVERGENT B0 ;  /* 0x0000000000007941 */ /* 0x000fea0003800200 */
.L_x_4:
[----:B------:R-:W-:Y:S04]  /*0360*/  BSSY.RECONVERGENT B0, `(.L_x_6) ;  /* 0x000000a000007945 */ /* 0x000fe80003800200 */
        /* <DEDUP_REMOVED lines=9> */
.L_x_7:
[----:B------:R-:W-:Y:S05]  /*0400*/  BSYNC.RECONVERGENT B0 ;  /* 0x0000000000007941 */ /* 0x000fea0003800200 */
.L_x_6:
[----:B------:R-:W3:Y:S01]  /*0410*/  LDCU.64 UR4, c[0x0][0x888] ;  /* 0x00011100ff0477ac */ /* 0x000ee20008000a00 */
[----:B------:R-:W-:Y:S02]  /*0420*/  UISETP.EQ.U32.AND UP1, UPT, UR8, URZ, UPT ;  /* 0x000000ff0800728c */ /* 0x000fe4000bf22070 */
[----:B------:R-:W-:Y:S02]  /*0430*/  UPLOP3.LUT UP3, UPT, UPT, UPT, UPT, 0x80, 0x8 ;  /* 0x000000000008789c */ /* 0x000fe40003f6f070 */
[----:B---3--:R-:W-:-:S04]  /*0440*/  UISETP.NE.U32.AND UP0, UPT, UR4, URZ, UPT ;  /* 0x000000ff0400728c */ /* 0x008fc8000bf05070 */
[----:B------:R-:W-:-:S04]  /*0450*/  UISETP.NE.AND.EX UP0, UPT, UR5, URZ, UPT, UP0 ;  /* 0x000000ff0500728c */ /* 0x000fc8000bf05300 */
[----:B------:R-:W-:-:S04]  /*0460*/  UISETP.EQ.OR.EX UP2, UPT, UR9, URZ, !UP0, UP1 ;  /* 0x000000ff0900728c */ /* 0x000fc8000c742710 */
[----:B------:R-:W-:-:S06]  /*0470*/  UP2UR UR4, UPR, URZ, 0x4 ;  /* 0x00000004ff047883 */ /* 0x000fcc0008000000 */
[----:B------:R-:W-:Y:S01]  /*0480*/  MOV R52, UR4 ;  /* 0x0000000400347c02 */ /* 0x000fe20008000f00 */
[----:B------:R-:W-:Y:S06]  /*0490*/  BRA.U !UP2, `(.L_x_8) ;  /* 0x000000010a207547 */ /* 0x000fec000b800000 */
[----:B------:R-:W-:Y:S01]  /*04a0*/  UISETP.NE.U32.AND UP1, UPT, UR8, URZ, UPT ;  /* 0x000000ff0800728c */ /* 0x000fe2000bf25070 */
[----:B-----5:R-:W-:Y:S01]  /*04b0*/  FSETP.NEU.AND P0, PT, R26, RZ, PT ;  /* 0x000000ff1a00720b */ /* 0x020fe20003f0d000 */
[----:B------:R-:W-:Y:S02]  /*04c0*/  USEL UR4, URZ, 0xffffffff, UP0 ;  /* 0xffffffffff047887 */ /* 0x000fe40008000000 */
[----:B------:R-:W-:-:S10]  /*04d0*/  UISETP.NE.AND.EX UP1, UPT, UR9, URZ, UPT, UP1 ;  /* 0x000000ff0900728c */ /* 0x000fd4000bf25310 */
[----:B------:R-:W-:Y:S01]  /*04e0*/  VOTEU.ANY UP0, P0 ;  /* 0x0000000000ff7886 */ /* 0x000fe20000000100 */
[----:B------:R-:W-:-:S04]  /*04f0*/  @!UP1 USEL UR4, URZ, 0xffffffff, UP0 ;  /* 0xffffffffff049887 */ /* 0x000fc80008000000 */
[----:B------:R-:W-:-:S04]  /*0500*/  ULOP3.LUT UR4, UR4, 0x1, URZ, 0xc0, !UPT ;  /* 0x0000000104047892 */ /* 0x000fc8000f8ec0ff */
[----:B------:R-:W-:-:S11]  /*0510*/  UISETP.NE.U32.AND UP3, UPT, UR4, 0x1, UPT ;  /* 0x000000010400788c */ /* 0x000fd6000bf65070 */
.L_x_8:
[----:B------:R-:W3:Y:S01]  /*0520*/  SHFL.IDX PT, R0, R47, RZ, 0x1f ;  /* 0x00001fff2f007589 */ /* 0x000ee200000e0000 */
[----:B------:R-:W-:-:S04]  /*0530*/  UISETP.NE.AND UP0, UPT, UR18, 0x2, UPT ;  /* 0x000000021200788c */ /* 0x000fc8000bf05270 */
[----:B------:R-:W-:Y:S02]  /*0540*/  UISETP.EQ.AND UP1, UPT, UR68, URZ, !UP0 ;  /* 0x000000ff4400728c */ /* 0x000fe4000c722270 */
[----:B------:R-:W-:-:S04]  /*0550*/  USEL UR40, URZ, 0x1, UP0 ;  /* 0x00000001ff287887 */ /* 0x000fc80008000000 */
[----:B------:R-:W-:Y:S02]  /*0560*/  PLOP3.LUT P4, PT, P1, PT, UP1, 0x80, 0x8 ;  /* 0x000000000008781c */ /* 0x000fe40000f8f018 */
[----:B---3--:R-:W-:-:S13]  /*0570*/  ISETP.NE.AND P0, PT, R0, RZ, PT ;  /* 0x000000ff0000720c */ /* 0x008fda0003f05270 */
[----:B------:R-:W-:Y:S05]  /*0580*/  @P0 BRA `(.L_x_9) ;  /* 0x0000000000540947 */ /* 0x000fea0003800000 */
[----:B------:R-:W-:Y:S01]  /*0590*/  UMOV UR4, 0x400 ;  /* 0x0000040000047882 */ /* 0x000fe20000000000 */
[----:B------:R-:W-:Y:S01]  /*05a0*/  UMOV UR8, 0x1 ;  /* 0x0000000100087882 */ /* 0x000fe20000000000 */
[----:B------:R-:W-:Y:S01]  /*05b0*/  UMOV UR6, 0x2 ;  /* 0x0000000200067882 */ /* 0x000fe20000000000 */
[----:B------:R-:W-:Y:S02]  /*05c0*/  ULEA UR4, UR55, UR4, 0x18 ;  /* 0x0000000437047291 */ /* 0x000fe4000f8ec0ff */
[----:B------:R-:W-:-:S04]  /*05d0*/  UIADD3 UR8, UPT, UPT, -UR8, 0x100000, URZ ;  /* 0x0010000008087890 */ /* 0x000fc8000fffe1ff */
[----:B------:R-:W-:Y:S02]  /*05e0*/  USHF.L.U32 UR9, UR8, 0xb, URZ ;  /* 0x0000000b08097899 */ /* 0x000fe400080006ff */
[----:B------:R-:W-:Y:S02]  /*05f0*/  USHF.L.U32 UR8, UR8, 0x1, URZ ;  /* 0x0000000108087899 */ /* 0x000fe400080006ff */
[----:B------:R-:W-:-:S04]  /*0600*/  UIADD3 UR6, UPT, UPT, -UR6, 0x100000, URZ ;  /* 0x0010000006067890 */ /* 0x000fc8000fffe1ff */
[----:B------:R-:W-:Y:S02]  /*0610*/  USHF.L.U32 UR7, UR6, 0xb, URZ ;  /* 0x0000000b06077899 */ /* 0x000fe400080006ff */
[----:B------:R-:W-:Y:S01]  /*0620*/  USHF.L.U32 UR6, UR6, 0x1, URZ ;  /* 0x0000000106067899 */ /* 0x000fe200080006ff */
[----:B------:R-:W-:Y:S01]  /*0630*/  ELECT P0, URZ, PT ;  /* 0x0000000000ff782f */ /* 0x000fe20003800000 */
[----:B------:R-:W3:Y:S02]  /*0640*/  FENCE.VIEW.ASYNC.S ;  /* 0x00000000000073c6 */ /* 0x000ee40000000000 */
[----:B---3--:R3:W4:Y:S08]  /*0650*/  SYNCS.EXCH.64 URZ, [UR4], UR8 ;  /* 0x0000000804ff75b2 */ /* 0x0087300008000100 */
[----:B------:R3:W1:Y:S01]  /*0660*/  SYNCS.EXCH.64 URZ, [UR4+0x20], UR6 ;  /* 0x0000200604ff75b2 */ /* 0x0006620008000100 */
[----:B------:R3:W1:Y:S01]  /*0670*/  SYNCS.EXCH.64 URZ, [UR4+0x8], UR8 ;  /* 0x0000080804ff75b2 */ /* 0x0006620008000100 */
[----:B------:R3:W1:Y:S01]  /*0680*/  SYNCS.EXCH.64 URZ, [UR4+0x28], UR6 ;  /* 0x0000280604ff75b2 */ /* 0x0006620008000100 */
[----:B------:R3:W1:Y:S01]  /*0690*/  SYNCS.EXCH.64 URZ, [UR4+0x10], UR8 ;  /* 0x0000100804ff75b2 */ /* 0x0006620008000100 */
[----:B------:R3:W1:Y:S01]  /*06a0*/  SYNCS.EXCH.64 URZ, [UR4+0x30], UR6 ;  /* 0x0000300604ff75b2 */ /* 0x0006620008000100 */
[----:B------:R3:W1:Y:S01]  /*06b0*/  SYNCS.EXCH.64 URZ, [UR4+0x18], UR8 ;  /* 0x0000180804ff75b2 */ /* 0x0006620008000100 */
[----:B------:R3:W1:Y:S01]  /*06c0*/  SYNCS.EXCH.64 URZ, [UR4+0x38], UR6 ;  /* 0x0000380604ff75b2 */ /* 0x0006620008000100 */
[----:B------:R-:W-:Y:S01]  /*06d0*/  NOP ;  /* 0x0000000000007918 */ /* 0x000fe20000000000 */
.L_x_9:
[----:B------:R-:W2:Y:S01]  /*06e0*/  SHFL.IDX PT, R0, R47, RZ, 0x1f ;  /* 0x00001fff2f007589 */ /* 0x000ea200000e0000 */
[----:B------:R-:W-:Y:S01]  /*06f0*/  NOP ;  /* 0x0000000000007918 */ /* 0x000fe20000000000 */
[----:B--2---:R-:W-:-:S13]  /*0700*/  ISETP.NE.AND P0, PT, R0, 0x1, PT ;  /* 0x000000010000780c */ /* 0x004fda0003f05270 */
[----:B------:R-:W-:Y:S05]  /*0710*/  @P0 BRA `(.L_x_10) ;  /* 0x00000000004c0947 */ /* 0x000fea0003800000 */
[----:B---3--:R-:W-:Y:S01]  /*0720*/  UMOV UR4, 0x400 ;  /* 0x0000040000047882 */ /* 0x008fe20000000000 */
        /* <DEDUP_REMOVED lines=10> */
[----:B------:R-:W2:Y:S02]  /*07d0*/  FENCE.VIEW.ASYNC.S ;  /* 0x00000000000073c6 */ /* 0x000ea40000000000 */
[----:B--2---:R2:W3:Y:S08]  /*07e0*/  SYNCS.EXCH.64 URZ, [UR4+0x40], UR8 ;  /* 0x0000400804ff75b2 */ /* 0x0044f00008000100 */
[----:B------:R2:W1:Y:S01]  /*07f0*/  SYNCS.EXCH.64 URZ, [UR4+0x58], UR6 ;  /* 0x0000580604ff75b2 */ /* 0x0004620008000100 */
[----:B------:R2:W1:Y:S01]  /*0800*/  SYNCS.EXCH.64 URZ, [UR4+0x48], UR8 ;  /* 0x0000480804ff75b2 */ /* 0x0004620008000100 */
[----:B------:R2:W1:Y:S01]  /*0810*/  SYNCS.EXCH.64 URZ, [UR4+0x60], UR6 ;  /* 0x0000600604ff75b2 */ /* 0x0004620008000100 */
[----:B------:R2:W1:Y:S01]  /*0820*/  SYNCS.EXCH.64 URZ, [UR4+0x50], UR8 ;  /* 0x0000500804ff75b2 */ /* 0x0004620008000100 */
[----:B------:R2:W1:Y:S01]  /*0830*/  SYNCS.EXCH.64 URZ, [UR4+0x68], UR6 ;  /* 0x0000680604ff75b2 */ /* 0x0004620008000100 */
[----:B------:R-:W-:Y:S01]  /*0840*/  NOP ;  /* 0x0000000000007918 */ /* 0x000fe20000000000 */
.L_x_10:
[----:B------:R-:W4:Y:S01]  /*0850*/  SHFL.IDX PT, R0, R47, RZ, 0x1f ;  /* 0x00001fff2f007589 */ /* 0x000f2200000e0000 */
[----:B------:R-:W-:Y:S01]  /*0860*/  NOP ;  /* 0x0000000000007918 */ /* 0x000fe20000000000 */
[----:B----4-:R-:W-:-:S13]  /*0870*/  ISETP.NE.AND P0, PT, R0, 0x3, PT ;  /* 0x000000030000780c */ /* 0x010fda0003f05270 */
[----:B------:R-:W-:Y:S05]  /*0880*/  @P0 BRA `(.L_x_11) ;  /* 0x00000000002c0947 */ /* 0x000fea0003800000 */
[----:B--23--:R-:W-:Y:S01]  /*0890*/  UMOV UR6, 0x400 ;  /* 0x0000040000067882 */ /* 0x00cfe20000000000 */
[----:B------:R-:W-:Y:S01]  /*08a0*/  UMOV UR4, 0x20 ;  /* 0x0000002000047882 */ /* 0x000fe20000000000 */
[----:B------:R-:W-:Y:S02]  /*08b0*/  ULEA UR6, UR55, UR6, 0x18 ;  /* 0x0000000637067291 */ /* 0x000fe4000f8ec0ff */
[----:B------:R-:W-:-:S04]  /*08c0*/  UIADD3 UR4, UPT, UPT, -UR4, 0x100000, URZ ;  /* 0x0010000004047890 */ /* 0x000fc8000fffe1ff */
[----:B------:R-:W-:Y:S02]  /*08d0*/  USHF.L.U32 UR5, UR4, 0xb, URZ ;  /* 0x0000000b04057899 */ /* 0x000fe400080006ff */
[----:B------:R-:W-:Y:S01]  /*08e0*/  USHF.L.U32 UR4, UR4, 0x1, URZ ;  /* 0x0000000104047899 */ /* 0x000fe200080006ff */
[----:B------:R-:W-:Y:S01]  /*08f0*/  ELECT P0, URZ, PT ;  /* 0x0000000000ff782f */ /* 0x000fe20003800000 */
[----:B------:R-:W2:Y:S10]  /*0900*/  FENCE.VIEW.ASYNC.S ;  /* 0x00000000000073c6 */ /* 0x000eb40000000000 */
[----:B--2---:R4:W2:Y:S01]  /*0910*/  SYNCS.EXCH.64 URZ, [UR6+0x70], UR4 ;  /* 0x0000700406ff75b2 */ /* 0x0048a20008000100 */
[----:B------:R4:W3:Y:S02]  /*0920*/  SYNCS.EXCH.64 URZ, [UR6+0x78], UR4 ;  /* 0x0000780406ff75b2 */ /* 0x0008e40008000100 */
[----:B----4-:R-:W-:Y:S01]  /*0930*/  NOP ;  /* 0x0000000000007918 */ /* 0x010fe20000000000 */
.L_x_11:
[----:B------:R-:W4:Y:S01]  /*0940*/  SHFL.IDX PT, R0, R47, RZ, 0x1f ;  /* 0x00001fff2f007589 */ /* 0x000f2200000e0000 */
[----:B------:R-:W-:Y:S01]  /*0950*/  NOP ;  /* 0x0000000000007918 */ /* 0x000fe20000000000 */
[----:B----4-:R-:W-:-:S13]  /*0960*/  ISETP.NE.AND P0, PT, R0, 0x4, PT ;  /* 0x000000040000780c */ /* 0x010fda0003f05270 */
[----:B------:R-:W-:Y:S05]  /*0970*/  @P0 BRA `(.L_x_12) ;  /* 0x0000000000480947 */ /* 0x000fea0003800000 */
[----:B--23--:R-:W-:Y:S01]  /*0980*/  UMOV UR4, 0x3a0 ;  /* 0x000003a000047882 */ /* 0x00cfe20000000000 */
[----:B------:R-:W-:Y:S01]  /*0990*/  UMOV UR6, 0x400 ;  /* 0x0000040000067882 */ /* 0x000fe20000000000 */
[----:B------:R-:W-:Y:S01]  /*09a0*/  USEL UR4, UR4, 0x320, UP3 ;  /* 0x0000032004047887 */ /* 0x000fe20009800000 */
        /* <DEDUP_REMOVED lines=10> */
[----:B--2---:R4:W2:Y:S08]  /*0a50*/  SYNCS.EXCH.64 URZ, [UR6+0x80], UR8 ;  /* 0x0000800806ff75b2 */ /* 0x0048b00008000100 */
[----:B------:R4:W3:Y:S01]  /*0a60*/  SYNCS.EXCH.64 URZ, [UR6+0x90], UR4 ;  /* 0x0000900406ff75b2 */ /* 0x0008e20008000100 */
[----:B------:R4:W1:Y:S01]  /*0a70*/  SYNCS.EXCH.64 URZ, [UR6+0x88], UR8 ;  /* 0x0000880806ff75b2 */ /* 0x0008620008000100 */
[----:B------:R4:W1:Y:S02]  /*0a80*/  SYNCS.EXCH.64 URZ, [UR6+0x98], UR4 ;  /* 0x0000980406ff75b2 */ /* 0x0008640008000100 */
[----:B----4-:R-:W-:Y:S01]  /*0a90*/  NOP ;  /* 0x0000000000007918 */ /* 0x010fe20000000000 */
.L_x_12:
[----:B------:R-:W4:Y:S01]  /*0aa0*/  SHFL.IDX PT, R0, R47, RZ, 0x1f ;  /* 0x00001fff2f007589 */ /* 0x000f2200000e0000 */
[----:B------:R-:W-:Y:S01]  /*0ab0*/  NOP ;  /* 0x0000000000007918 */ /* 0x000fe20000000000 */
[----:B----4-:R-:W-:-:S13]  /*0ac0*/  ISETP.NE.AND P0, PT, R0, 0x5, PT ;  /* 0x000000050000780c */ /* 0x010fda0003f05270 */
[----:B------:R-:W-:Y:S05]  /*0ad0*/  @P0 BRA `(.L_x_13) ;  /* 0x0000000000540947 */ /* 0x000fea0003800000 */
[----:B--23--:R-:W-:Y:S01]  /*0ae0*/  UMOV UR4, 0x400 ;  /* 0x0000040000047882 */ /* 0x00cfe20000000000 */
        /* <DEDUP_REMOVED lines=14> */
[----:B------:R4:W1:Y:S01]  /*0bd0*/  SYNCS.EXCH.64 URZ, [UR4+0xc8], UR8 ;  /* 0x0000c80804ff75b2 */ /* 0x0008620008000100 */
[----:B------:R4:W1:Y:S01]  /*0be0*/  SYNCS.EXCH.64 URZ, [UR4+0xb0], UR6 ;  /* 0x0000b00604ff75b2 */ /* 0x0008620008000100 */
[----:B------:R4:W1:Y:S01]  /*0bf0*/  SYNCS.EXCH.64 URZ, [UR4+0xd0], UR8 ;  /* 0x0000d00804ff75b2 */ /* 0x0008620008000100 */
[----:B------:R4:W1:Y:S01]  /*0c00*/  SYNCS.EXCH.64 URZ, [UR4+0xb8], UR6 ;  /* 0x0000b80604ff75b2 */ /* 0x0008620008000100 */
[----:B------:R4:W1:Y:S02]  /*0c10*/  SYNCS.EXCH.64 URZ, [UR4+0xd8], UR8 ;  /* 0x0000d80804ff75b2 */ /* 0x0008640008000100 */
[----:B----4-:R-:W-:Y:S01]  /*0c20*/  NOP ;  /* 0x0000000000007918 */ /* 0x010fe20000000000 */
.L_x_13:
[----:B------:R-:W4:Y:S01]  /*0c30*/  SHFL.IDX PT, R0, R47, RZ, 0x1f ;  /* 0x00001fff2f007589 */ /* 0x000f2200000e0000 */
[----:B------:R-:W-:Y:S01]  /*0c40*/  ISETP.NE.OR P1, PT, RZ, UR18, !P1 ;  /* 0x00000012ff007c0c */ /* 0x000fe2000cf25670 */
        /* <DEDUP_REMOVED lines=12> */
[----:B------:R4:W3:Y:S01]  /*0d10*/  SYNCS.EXCH.64 URZ, [UR4+0xf0], UR6 ;  /* 0x0000f00604ff75b2 */ /* 0x0008e20008000100 */
[----:B------:R4:W1:Y:S01]  /*0d20*/  SYNCS.EXCH.64 URZ, [UR4+0xe8], UR6 ;  /* 0x0000e80604ff75b2 */ /* 0x0008620008000100 */
[----:B------:R4:W1:Y:S02]  /*0d30*/  SYNCS.EXCH.64 URZ, [UR4+0xf8], UR6 ;  /* 0x0000f80604ff75b2 */ /* 0x0008640008000100 */
[----:B----4-:R-:W-:Y:S01]  /*0d40*/  NOP ;  /* 0x0000000000007918 */ /* 0x010fe20000000000 */
.L_x_14:
[----:B------:R-:W-:Y:S01]  /*0d50*/  VOTEU.ALL UP0, P1 ;  /* 0x0000000000ff7886 */ /* 0x000fe20000800000 */
[----:B--23--:R-:W-:Y:S01]  /*0d60*/  UMOV UR4, 0x20 ;  /* 0x0000002000047882 */ /* 0x00cfe20000000000 */
[----:B------:R-:W2:Y:S01]  /*0d70*/  LDCU UR7, c[0x0][0x36c] ;  /* 0x00006d80ff0777ac */ /* 0x000ea20008000800 */
[----:B------:R-:W-:Y:S01]  /*0d80*/  NOP ;  /* 0x0000000000007918 */ /* 0x000fe20000000000 */
[----:B------:R-:W-:Y:S01]  /*0d90*/  LOP3.LUT R3, R58, 0x1f, RZ, 0xc0, !PT ;  /* 0x0000001f3a037812 */ /* 0x000fe200078ec0ff */
[----:B------:R-:W-:Y:S01]  /*0da0*/  @!UP0 UMOV UR6, 0x400 ;  /* 0x0000040000068882 */ /* 0x000fe20000000000 */
[----:B------:R-:W-:-:S04]  /*0db0*/  @!UP0 UIADD3 UR4, UPT, UPT, -UR4, 0x100000, URZ ;  /* 0x0010000004048890 */ /* 0x000fc8000fffe1ff */
[----:B------:R-:W-:Y:S02]  /*0dc0*/  @!UP0 USHF.L.U32 UR5, UR4, 0xb, URZ ;  /* 0x0000000b04058899 */ /* 0x000fe400080006ff */
[----:B------:R-:W-:Y:S02]  /*0dd0*/  @!UP0 USHF.L.U32 UR4, UR4, 0x1, URZ ;  /* 0x0000000104048899 */ /* 0x000fe400080006ff */
[----:B------:R-:W-:Y:S01]  /*0de0*/  @!UP0 ULEA UR6, UR55, UR6, 0x18 ;  /* 0x0000000637068291 */ /* 0x000fe2000f8ec0ff */
[----:B------:R-:W-:Y:S01]  /*0df0*/  VOTEU.ALL UP0, P1 ;  /* 0x0000000000ff7886 */ /* 0x000fe20000800000 */
[----:B------:R-:W-:Y:S02]  /*0e00*/  UISETP.NE.AND UP4, UPT, UR18, URZ, UPT ;  /* 0x000000ff1200728c */ /* 0x000fe4000bf85270 */
[----:B--2---:R-:W-:Y:S01]  /*0e10*/  UISETP.EQ.U32.AND UP5, UPT, UR7, 0x1, UPT ;  /* 0x000000010700788c */ /* 0x004fe2000bfa2070 */
[----:B------:R-:W2:Y:S07]  /*0e20*/  FENCE.VIEW.ASYNC.S ;  /* 0x00000000000073c6 */ /* 0x000eae0000000000 */
[----:B--2---:R2:W3:Y:S01]  /*0e30*/  @!UP0 SYNCS.EXCH.64 URZ, [UR6+0x100], UR4 ;  /* 0x0001000406ff85b2 */ /* 0x0044e20008000100 */
[----:B------:R-:W-:Y:S05]  /*0e40*/  BRA.U !UP5, `(.L_x_15) ;  /* 0x000000010d087547 */ /* 0x000fea000b800000 */
[----:B-1-3--:R-:W-:Y:S01]  /*0e50*/  UCGABAR_ARV ;  /* 0x00000000000079c7 */ /* 0x00afe20008000000 */
[----:B------:R-:W-:Y:S05]  /*0e60*/  BRA `(.L_x_16) ;  /* 0x0000000000047947 */ /* 0x000fea0003800000 */
.L_x_15:
[----:B-1-3--:R-:W-:Y:S01]  /*0e70*/  NOP ;  /* 0x0000000000007918 */ /* 0x00afe20000000000 */
.L_x_16:
[----:B------:R-:W1:Y:S01]  /*0e80*/  S2UR UR24, SR_CTAID.X ;  /* 0x00000000001879c3 */ /* 0x000e620000002500 */
[----:B------:R-:W-:-:S05]  /*0e90*/  CS2R.32 R51, SR_CgaSize ;  /* 0x0000000000337805 */ /* 0x000fca0000008a00 */
[----:B------:R-:W-:-:S05]  /*0ea0*/  IMAD R51, R51, -0xa0, RZ ;  /* 0xffffff6033337824 */ /* 0x000fca00078e02ff */
[----:B--2---:R-:W-:-:S14]  /*0eb0*/  R2UR UR5, R51 ;  /* 0x00000000330572ca */ /* 0x004fdc00000e0000 */
[----:B------:R-:W2:Y:S01]  /*0ec0*/  LDCU UR5, c[0x0][UR5+0x2b0] ;  /* 0x00005600050577ac */ /* 0x000ea20008000800 */
[----:B------:R-:W-:-:S05]  /*0ed0*/  CS2R.32 R51, SR_CgaSize ;  /* 0x0000000000337805 */ /* 0x000fca0000008a00 */
[----:B------:R-:W-:-:S05]  /*0ee0*/  IMAD R51, R51, -0xa0, RZ ;  /* 0xffffff6033337824 */ /* 0x000fca00078e02ff */
[----:B------:R-:W-:-:S14]  /*0ef0*/  R2UR UR4, R51 ;  /* 0x00000000330472ca */ /* 0x000fdc00000e0000 */
[----:B------:R-:W3:Y:S01]  /*0f00*/  LDCU UR4, c[0x0][UR4+0x2b4] ;  /* 0x00005680040477ac */ /* 0x000ee20008000800 */
[----:B------:R-:W4:Y:S01]  /*0f10*/  S2UR UR7, SR_CTAID.Y ;  /* 0x00000000000779c3 */ /* 0x000f220000002600 */
[----:B------:R-:W-:-:S05]  /*0f20*/  CS2R.32 R51, SR_CgaSize ;  /* 0x0000000000337805 */ /* 0x000fca0000008a00 */
[----:B------:R-:W-:-:S05]  /*0f30*/  IMAD R51, R51, -0xa0, RZ ;  /* 0xffffff6033337824 */ /* 0x000fca00078e02ff */
[----:B------:R-:W-:-:S14]  /*0f40*/  R2UR UR8, R51 ;  /* 0x00000000330872ca */ /* 0x000fdc00000e0000 */
[----:B------:R-:W3:Y:S01]  /*0f50*/  LDCU UR8, c[0x0][UR8+0x2a0] ;  /* 0x00005400080877ac */ /* 0x000ee20008000800 */
[----:B------:R-:W-:-:S05]  /*0f60*/  CS2R.32 R51, SR_CgaSize ;  /* 0x0000000000337805 */ /* 0x000fca0000008a00 */
[----:B------:R-:W-:-:S05]  /*0f70*/  IMAD R51, R51, -0xa0, RZ ;  /* 0xffffff6033337824 */ /* 0x000fca00078e02ff */
[----:B------:R-:W-:-:S14]  /*0f80*/  R2UR UR9, R51 ;  /* 0x00000000330972ca */ /* 0x000fdc00000e0000 */
[----:B------:R-:W3:Y:S01]  /*0f90*/  LDCU UR9, c[0x0][UR9+0x2a4] ;  /* 0x00005480090977ac */ /* 0x000ee20008000800 */
[----:B------:R-:W3:Y:S01]  /*0fa0*/  S2UR UR36, SR_CTAID.Z ;  /* 0x00000000002479c3 */ /* 0x000ee20000002700 */
[----:B------:R-:W-:Y:S01]  /*0fb0*/  UISETP.GT.U32.AND UP0, UPT, UR68, 0xffff, UPT ;  /* 0x0000ffff4400788c */ /* 0x000fe2000bf04070 */
[----:B------:R-:W3:Y:S01]  /*0fc0*/  LDCU UR19, c[0x0][0xb24] ;  /* 0x00016480ff1377ac */ /* 0x000ee20008000800 */
[----:B------:R-:W-:Y:S01]  /*0fd0*/  USHF.L.U32 UR37, UR55, 0xa, URZ ;  /* 0x0000000a37257899 */ /* 0x000fe200080006ff */
[----:B-1----:R-:W-:Y:S01]  /*0fe0*/  I2FP.F32.U32 R2, UR24 ;  /* 0x0000001800027c45 */ /* 0x002fe20008201000 */
[----:B------:R-:W-:Y:S01]  /*0ff0*/  UMOV UR28, 0x5 ;  /* 0x00000005001c7882 */ /* 0x000fe20000000000 */
[----:B------:R-:W1:Y:S03]  /*1000*/  LDCU UR42, c[0x0][0xb24] ;  /* 0x00016480ff2a77ac */ /* 0x000e660008000800 */
[----:B--2---:R-:W-:Y:S01]  /*1010*/  FMUL R2, R2, UR5 ;  /* 0x0000000502027c20 */ /* 0x004fe20008400000 */
[----:B------:R-:W-:Y:S01]  /*1020*/  USEL UR5, UR68, 0xffff, !UP0 ;  /* 0x0000ffff44057887 */ /* 0x000fe2000c000000 */
[----:B----4-:R-:W-:Y:S01]  /*1030*/  I2FP.F32.U32 R0, UR7 ;  /* 0x0000000700007c45 */ /* 0x010fe20008201000 */
[----:B------:R-:W2:Y:S03]  /*1040*/  LDCU UR27, c[0x0][0xb30] ;  /* 0x00016600ff1b77ac */ /* 0x000ea60008000800 */
[----:B------:R-:W4:Y:S01]  /*1050*/  F2I.U32.TRUNC.NTZ R2, R2 ;  /* 0x0000000200027305 */ /* 0x000f22000020f000 */
[----:B---3--:R-:W-:Y:S01]  /*1060*/  FMUL R0, R0, UR4 ;  /* 0x0000000400007c20 */ /* 0x008fe20008400000 */
[----:B------:R-:W-:-:S02]  /*1070*/  ULOP3.LUT UR31, UR5, 0xffff, URZ, 0xc0, !UPT ;  /* 0x0000ffff051f7892 */ /* 0x000fc4000f8ec0ff */
[----:B------:R-:W-:Y:S01]  /*1080*/  UISETP.GE.AND UP2, UPT, UR19, 0x1, UPT ;  /* 0x000000011300788c */ /* 0x000fe2000bf46270 */
[----:B------:R-:W-:-:S03]  /*1090*/  UMOV UR26, UR7 ;  /* 0x00000007001a7c82 */ /* 0x000fc60008000000 */
[----:B------:R-:W3:Y:S01]  /*10a0*/  F2I.U32.TRUNC.NTZ R0, R0 ;  /* 0x0000000000007305 */ /* 0x000ee2000020f000 */
[----:B------:R-:W-:Y:S01]  /*10b0*/  UMOV UR20, UR24 ;  /* 0x0000001800147c82 */ /* 0x000fe20008000000 */
[----:B----4-:R-:W-:Y:S02]  /*10c0*/  R2UR UR4, R2 ;  /* 0x00000000020472ca */ /* 0x010fe400000e0000 */
[----:B------:R-:W-:Y:S02]  /*10d0*/  PRMT R2, RZ, 0x7610, R2 ;  /* 0x00007610ff027816 */ /* 0x000fe40000000002 */
[----:B---3--:R-:W-:Y:S02]  /*10e0*/  R2UR UR6, R0 ;  /* 0x00000000000672ca */ /* 0x008fe400000e0000 */
[----:B------:R-:W-:-:S07]  /*10f0*/  PRMT R0, RZ, 0x7610, R0 ;  /* 0x00007610ff007816 */ /* 0x000fce0000000000 */
[----:B------:R-:W-:-:S04]  /*1100*/  UIADD3 UR5, UPT, UPT, -UR4, URZ, URZ ;  /* 0x000000ff04057290 */ /* 0x000fc8000fffe1ff */
[----:B------:R-:W-:Y:S02]  /*1110*/  UIMAD UR5, UR8, UR5, UR24 ;  /* 0x00000005080572a4 */ /* 0x000fe4000f8e0218 */
[----:B------:R-:W-:-:S04]  /*1120*/  UIADD3 UR4, UPT, UPT, -UR6, URZ, URZ ;  /* 0x000000ff06047290 */ /* 0x000fc8000fffe1ff */
[----:B------:R-:W-:Y:S01]  /*1130*/  IMAD.U32 R51, RZ, RZ, UR5 ;  /* 0x00000005ff337e24 */ /* 0x000fe2000f8e00ff */
[----:B------:R-:W-:-:S06]  /*1140*/  UIMAD UR4, UR9, UR4, UR7 ;  /* 0x00000004090472a4 */ /* 0x000fcc000f8e0207 */
[----:B------:R-:W-:Y:S01]  /*1150*/  IMAD.U32 R50, RZ, RZ, UR4 ;  /* 0x00000004ff327e24 */ /* 0x000fe2000f8e00ff */
[----:B-12---:R-:W-:Y:S06]  /*1160*/  BRA.U UP4, `(.L_x_17) ;  /* 0x0000000104447547 */ /* 0x006fec000b800000 */
[----:B------:R-:W-:Y:S02]  /*1170*/  R2UR UR4, R51 ;  /* 0x00000000330472ca */ /* 0x000fe400000e0000 */
[----:B------:R-:W-:-:S11]  /*1180*/  R2UR UR8, R50 ;  /* 0x00000000320872ca */ /* 0x000fd600000e0000 */
[----:B------:R-:W-:Y:S02]  /*1190*/  UISETP.GT.U32.AND UP0, UPT, UR4, 0x1, UPT ;  /* 0x000000010400788c */ /* 0x000fe4000bf04070 */
[----:B------:R-:W-:Y:S02]  /*11a0*/  ULOP3.LUT UR4, UR4, 0xfffffffe, URZ, 0xc0, !UPT ;  /* 0xfffffffe04047892 */ /* 0x000fe4000f8ec0ff */
[----:B------:R-:W-:Y:S02]  /*11b0*/  UISETP.NE.AND UP1, UPT, UR8, URZ, UP0 ;  /* 0x000000ff0800728c */ /* 0x000fe40008725270 */
[----:B------:R-:W-:Y:S02]  /*11c0*/  UISETP.NE.AND UP0, UPT, UR8, 0x1, UP0 ;  /* 0x000000010800788c */ /* 0x000fe40008705270 */
[----:B------:R-:W-:Y:S02]  /*11d0*/  USEL UR7, URZ, 0x1, UP1 ;  /* 0x00000001ff077887 */ /* 0x000fe40008800000 */
[----:B------:R-:W-:-:S02]  /*11e0*/  USEL UR6, URZ, 0x4, UP0 ;  /* 0x00000004ff067887 */ /* 0x000fc40008000000 */
[----:B------:R-:W-:Y:S02]  /*11f0*/  USEL UR5, URZ, 0x2, UP1 ;  /* 0x00000002ff057887 */ /* 0x000fe40008800000 */
[----:B------:R-:W-:Y:S02]  /*1200*/  ULEA UR4, UR8, UR4, 0x1 ;  /* 0x0000000408047291 */ /* 0x000fe4000f8e08ff */
[----:B------:R-:W-:Y:S02]  /*1210*/  USEL UR8, URZ, 0x8, UP0 ;  /* 0x00000008ff087887 */ /* 0x000fe40008000000 */
[----:B------:R-:W-:-:S03]  /*1220*/  UIADD3 UR5, UPT, UPT, UR5, UR6, UR7 ;  /* 0x0000000605057290 */ /* 0x000fc6000fffe007 */
[----:B------:R-:W-:Y:S01]  /*1230*/  UMOV UR6, 0x3 ;  /* 0x0000000300067882 */ /* 0x000fe20000000000 */
[----:B------:R-:W-:Y:S02]  /*1240*/  UIADD3 UR5, UPT, UPT, UR5, UR8, URZ ;  /* 0x0000000805057290 */ /* 0x000fe4000fffe0ff */
[----:B------:R-:W-:-:S04]  /*1250*/  USHF.L.U32 UR4, UR6, UR4, URZ ;  /* 0x0000000406047299 */ /* 0x000fc800080006ff */
[----:B------:R-:W-:Y:S02]  /*1260*/  IMAD.U32 R2, RZ, RZ, UR5 ;  /* 0x00000005ff027e24 */ /* 0x000fe4000f8e00ff */
[----:B------:R-:W-:Y:S02]  /*1270*/  IMAD.U32 R0, RZ, RZ, UR4 ;  /* 0x00000004ff007e24 */ /* 0x000fe4000f8e00ff */
.L_x_17:
[----:B------:R-:W-:Y:S05]  /*1280*/  BRA.U !UP2, `(.L_x_18) ;  /* 0x000000010ad47547 */ /* 0x000fea000b800000 */
[----:B------:R-:W1:Y:S01]  /*1290*/  LDCU.128 UR20, c[0x0][0xb10] ;  /* 0x00016200ff1477ac */ /* 0x000e620008000c00 */
[----:B------:R-:W2:Y:S01]  /*12a0*/  LDCU UR6, c[0x0][0x370] ;  /* 0x00006e00ff0677ac */ /* 0x000ea20008000800 */
[----:B------:R-:W3:Y:S01]  /*12b0*/  LDCU UR5, c[0x0][0x374] ;  /* 0x00006e80ff0577ac */ /* 0x000ee20008000800 */
[----:B------:R-:W4:Y:S01]  /*12c0*/  LDCU UR25, c[0x0][0xb0c] ;  /* 0x00016180ff1977ac */ /* 0x000f220008000800 */
[----:B------:R-:W4:Y:S01]  /*12d0*/  LDCU UR4, c[0x0][0xb20] ;  /* 0x00016400ff0477ac */ /* 0x000f220008000800 */
[----:B------:R-:W4:Y:S01]  /*12e0*/  LDCU.64 UR8, c[0x0][0xb28] ;  /* 0x00016500ff0877ac */ /* 0x000f220008000a00 */
[----:B-1----:R-:W-:Y:S02]  /*12f0*/  UISETP.NE.AND UP0, UPT, UR22, 0x1, UPT ;  /* 0x000000011600788c */ /* 0x002fe4000bf05270 */
[----:B---3--:R-:W-:Y:S02]  /*1300*/  UIMAD.WIDE.U32 UR10, UR5, UR23, URZ ;  /* 0x00000017050a72a5 */ /* 0x008fe4000f8e00ff */
[----:B--2---:R-:W-:-:S02]  /*1310*/  UIMAD.WIDE.U32 UR12, UR6, UR20, URZ ;  /* 0x00000014060c72a5 */ /* 0x004fc4000f8e00ff */
[----:B----4-:R-:W-:Y:S02]  /*1320*/  UISETP.NE.AND UP1, UPT, UR25, 0x1, UPT ;  /* 0x000000011900788c */ /* 0x010fe4000bf25270 */
[----:B------:R-:W-:Y:S01]  /*1330*/  UISETP.NE.AND UP2, UPT, UR19, 0x1, UPT ;  /* 0x000000011300788c */ /* 0x000fe2000bf45270 */
[----:B------:R-:W-:Y:S02]  /*1340*/  UMOV UR10, UR11 ;  /* 0x0000000b000a7c82 */ /* 0x000fe40008000000 */
[----:B------:R-:W-:Y:S01]  /*1350*/  UMOV UR12, UR13 ;  /* 0x0000000d000c7c82 */ /* 0x000fe20008000000 */
[----:B------:R-:W-:Y:S02]  /*1360*/  @UP0 USHF.R.U32.HI UR5, URZ, UR4, UR10 ;  /* 0x00000004ff050299 */ /* 0x000fe4000801160a */
[----:B------:R-:W-:Y:S02]  /*1370*/  UIMAD.WIDE.U32 UR16, UR26, UR23, URZ ;  /* 0x000000171a1072a5 */ /* 0x000fe4000f8e00ff */
[----:B------:R-:W-:-:S02]  /*1380*/  UIMAD.WIDE.U32 UR10, UR5, UR8, URZ ;  /* 0x00000008050a72a5 */ /* 0x000fc4000f8e00ff */
[----:B------:R-:W-:Y:S02]  /*1390*/  @UP1 USHF.R.U32.HI UR6, URZ, UR21, UR12 ;  /* 0x00000015ff061299 */ /* 0x000fe4000801160c */
[----:B------:R-:W-:Y:S02]  /*13a0*/  UIMAD.WIDE.U32 UR14, UR24, UR20, URZ ;  /* 0x00000014180e72a5 */ /* 0x000fe4000f8e00ff */
[----:B------:R-:W-:Y:S01]  /*13b0*/  UIMAD.WIDE.U32 UR12, UR6, UR8, URZ ;  /* 0x00000008060c72a5 */ /* 0x000fe2000f8e00ff */
[----:B------:R-:W-:Y:S01]  /*13c0*/  UMOV UR16, UR17 ;  /* 0x0000001100107c82 */ /* 0x000fe20008000000 */
[----:B------:R-:W-:Y:S01]  /*13d0*/  UMOV UR10, UR11 ;  /* 0x0000000b000a7c82 */ /* 0x000fe20008000000 */
[----:B------:R-:W-:Y:S02]  /*13e0*/  USHF.R.U32.HI UR16, URZ, UR4, UR16 ;  /* 0x00000004ff107299 */ /* 0x000fe40008011610 */
[----:B------:R-:W-:Y:S02]  /*13f0*/  @UP2 USHF.R.U32.HI UR5, URZ, UR9, UR10 ;  /* 0x00000009ff052299 */ /* 0x000fe4000801160a */
[----:B------:R-:W-:Y:S01]  /*1400*/  UMOV UR7, UR13 ;  /* 0x0000000d00077c82 */ /* 0x000fe20008000000 */
[----:B------:R-:W-:Y:S01]  /*1410*/  UMOV UR14, UR15 ;  /* 0x0000000f000e7c82 */ /* 0x000fe20008000000 */
[----:B------:R-:W-:-:S02]  /*1420*/  @UP2 USHF.R.U32.HI UR6, URZ, UR9, UR7 ;  /* 0x00000009ff062299 */ /* 0x000fc40008011607 */
[----:B------:R-:W-:Y:S02]  /*1430*/  USHF.R.U32.HI UR14, URZ, UR21, UR14 ;  /* 0x00000015ff0e7299 */ /* 0x000fe4000801160e */
[----:B------:R-:W-:Y:S02]  /*1440*/  USEL UR4, UR26, UR16, !UP0 ;  /* 0x000000101a047287 */ /* 0x000fe4000c000000 */
[----:B------:R-:W-:Y:S02]  /*1450*/  UIMAD UR7, UR5, UR19, URZ ;  /* 0x00000013050772a4 */ /* 0x000fe4000f8e02ff */
[----:B------:R-:W-:Y:S02]  /*1460*/  USEL UR5, UR24, UR14, !UP1 ;  /* 0x0000000e18057287 */ /* 0x000fe4000c800000 */
[----:B------:R-:W-:Y:S02]  /*1470*/  UIMAD UR12, UR6, UR19, URZ ;  /* 0x00000013060c72a4 */ /* 0x000fe4000f8e02ff */
[----:B------:R-:W-:-:S02]  /*1480*/  UISETP.GE.AND UP0, UPT, UR4, UR7, UPT ;  /* 0x000000070400728c */ /* 0x000fc4000bf06270 */
[----:B------:R-:W-:Y:S02]  /*1490*/  UIMAD.WIDE.U32 UR10, UR4, UR8, URZ ;  /* 0x00000008040a72a5 */ /* 0x000fe4000f8e00ff */
[----:B------:R-:W-:Y:S02]  /*14a0*/  UISETP.GE.OR UP0, UPT, UR5, UR12, UP0 ;  /* 0x0000000c0500728c */ /* 0x000fe40008706670 */
[----:B------:R-:W-:Y:S02]  /*14b0*/  UIMAD.WIDE.U32 UR12, UR5, UR8, URZ ;  /* 0x00000008050c72a5 */ /* 0x000fe4000f8e00ff */
[----:B------:R-:W-:Y:S01]  /*14c0*/  UIADD3 UR10, UPT, UPT, -UR4, URZ, URZ ;  /* 0x000000ff040a7290 */ /* 0x000fe2000fffe1ff */
[----:B------:R-:W-:Y:S01]  /*14d0*/  UMOV UR8, UR11 ;  /* 0x0000000b00087c82 */ /* 0x000fe20008000000 */
[----:B------:R-:W-:Y:S02]  /*14e0*/  UIADD3 UR20, UPT, UPT, -UR5, URZ, URZ ;  /* 0x000000ff05147290 */ /* 0x000fe4000fffe1ff */
[----:B------:R-:W-:-:S03]  /*14f0*/  USHF.R.U32.HI UR8, URZ, UR9, UR8 ;  /* 0x00000009ff087299 */ /* 0x000fc60008011608 */
[----:B------:R-:W-:Y:S01]  /*1500*/  @!UP0 UMOV UR7, UR13 ;  /* 0x0000000d00078c82 */ /* 0x000fe20008000000 */
[----:B------:R-:W-:Y:S02]  /*1510*/  UIMAD UR26, UR22, UR10, UR26 ;  /* 0x0000000a161a72a4 */ /* 0x000fe4000f8e021a */
[----:B------:R-:W-:Y:S02]  /*1520*/  USEL UR8, UR4, UR8, !UP2 ;  /* 0x0000000804087287 */ /* 0x000fe4000d000000 */
[----:B------:R-:W-:Y:S02]  /*1530*/  @!UP0 USHF.R.U32.HI UR7, URZ, UR9, UR7 ;  /* 0x00000009ff078299 */ /* 0x000fe40008011607 */
[----:B------:R-:W-:Y:S02]  /*1540*/  UIADD3 UR9, UPT, UPT, -UR8, URZ, URZ ;  /* 0x000000ff08097290 */ /* 0x000fe4000fffe1ff */
[----:B------:R-:W-:Y:S02]  /*1550*/  @!UP0 USEL UR7, UR5, UR7, !UP2 ;  /* 0x0000000705078287 */ /* 0x000fe4000d000000 */
[----:B------:R-:W-:-:S02]  /*1560*/  UIMAD UR9, UR19, UR9, UR4 ;  /* 0x00000009130972a4 */ /* 0x000fc4000f8e0204 */
[----:B------:R-:W-:Y:S02]  /*1570*/  @!UP0 UIADD3 UR8, UPT, UPT, UR8, -UR7, URZ ;  /* 0x8000000708088290 */ /* 0x000fe4000fffe0ff */
[----:B------:R-:W-:Y:S02]  /*1580*/  @!UP0 UIMAD UR6, UR9, UR6, UR7 ;  /* 0x00000006090682a4 */ /* 0x000fe4000f8e0207 */
[----:B------:R-:W-:Y:S02]  /*1590*/  @!UP0 UIMAD UR4, UR8, UR19, UR5 ;  /* 0x00000013080482a4 */ /* 0x000fe4000f8e0205 */
[----:B------:R-:W-:Y:S02]  /*15a0*/  UIMAD UR20, UR25, UR20, UR24 ;  /* 0x00000014191472a4 */ /* 0x000fe4000f8e0218 */
[----:B------:R-:W-:Y:S01]  /*15b0*/  UIMAD UR26, UR4, UR22, UR26 ;  /* 0x00000016041a72a4 */ /* 0x000fe2000f8e021a */
[----:B------:R-:W-:Y:S02]  /*15c0*/  @!UP0 UMOV UR5, UR6 ;  /* 0x0000000600058c82 */ /* 0x000fe40008000000 */
[----:B------:R-:W-:-:S12]  /*15d0*/  UIMAD UR20, UR5, UR25, UR20 ;  /* 0x00000019051472a4 */ /* 0x000fd8000f8e0214 */
.L_x_18:
[----:B------:R-:W-:Y:S02]  /*15e0*/  UISETP.NE.AND UP1, UPT, UR27, 0x1, UPT ;  /* 0x000000011b00788c */ /* 0x000fe4000bf25270 */
[----:B------:R-:W-:Y:S02]  /*15f0*/  UISETP.NE.AND UP0, UPT, UR18, 0x2, UPT ;  /* 0x000000021200788c */ /* 0x000fe4000bf05270 */
[----:B------:R-:W-:Y:S02]  /*1600*/  ULOP3.LUT UR37, UR37, 0x800, URZ, 0xc0, !UPT ;  /* 0x0000080025257892 */ /* 0x000fe4000f8ec0ff */
[----:B------:R-:W-:-:S03]  /*1610*/  USHF.L.U32 UR31, UR28, UR31, URZ ;  /* 0x0000001f1c1f7299 */ /* 0x000fc600080006ff */
[----:B------:R-:W-:Y:S09]  /*1620*/  BRA.U UP1, `(.L_x_19) ;  /* 0x0000000101447547 */ /* 0x000ff2000b800000 */
[----:B------:R-:W1:Y:S01]  /*1630*/  LDCU.128 UR8, c[0x0][0xb10] ;  /* 0x00016200ff0877ac */ /* 0x000e620008000c00 */
[----:B------:R-:W2:Y:S01]  /*1640*/  LDCU UR12, c[0x0][0xb0c] ;  /* 0x00016180ff0c77ac */ /* 0x000ea20008000800 */
[----:B------:R-:W3:Y:S01]  /*1650*/  LDCU UR13, c[0x0][0xb20] ;  /* 0x00016400ff0d77ac */ /* 0x000ee20008000800 */
[----:B-1----:R-:W-:Y:S02]  /*1660*/  UIMAD.WIDE.U32 UR6, UR20, UR8, URZ ;  /* 0x00000008140672a5 */ /* 0x002fe4000f8e00ff */
[----:B------:R-:W-:Y:S02]  /*1670*/  UIMAD.WIDE.U32 UR4, UR26, UR11, URZ ;  /* 0x0000000b1a0472a5 */ /* 0x000fe4000f8e00ff */
[----:B--2---:R-:W-:Y:S02]  /*1680*/  UISETP.NE.AND UP2, UPT, UR12, 0x1, UPT ;  /* 0x000000010c00788c */ /* 0x004fe4000bf45270 */
[----:B------:R-:W-:Y:S01]  /*1690*/  UISETP.NE.AND UP1, UPT, UR10, 0x1, UPT ;  /* 0x000000010a00788c */ /* 0x000fe2000bf25270 */
[----:B------:R-:W-:-:S02]  /*16a0*/  UMOV UR6, UR7 ;  /* 0x0000000700067c82 */ /* 0x000fc40008000000 */
[----:B------:R-:W-:Y:S01]  /*16b0*/  UMOV UR4, UR5 ;  /* 0x0000000500047c82 */ /* 0x000fe20008000000 */
[----:B------:R-:W-:Y:S02]  /*16c0*/  USHF.R.U32.HI UR6, URZ, UR9, UR6 ;  /* 0x00000009ff067299 */ /* 0x000fe40008011606 */
[----:B---3--:R-:W-:Y:S02]  /*16d0*/  USHF.R.U32.HI UR4, URZ, UR13, UR4 ;  /* 0x0000000dff047299 */ /* 0x008fe40008011604 */
[----:B------:R-:W-:Y:S02]  /*16e0*/  USEL UR5, UR20, UR6, !UP2 ;  /* 0x0000000614057287 */ /* 0x000fe4000d000000 */
[----:B------:R-:W-:-:S04]  /*16f0*/  USEL UR4, UR26, UR4, !UP1 ;  /* 0x000000041a047287 */ /* 0x000fc8000c800000 */
[----:B------:R-:W-:Y:S02]  /*1700*/  UIADD3 UR6, UPT, UPT, -UR4, UR5, URZ ;  /* 0x0000000504067290 */ /* 0x000fe4000fffe1ff */
[----:B------:R-:W-:Y:S02]  /*1710*/  UIADD3 UR4, UPT, UPT, UR4, -UR5, URZ ;  /* 0x8000000504047290 */ /* 0x000fe4000fffe0ff */
[----:B------:R-:W-:Y:S02]  /*1720*/  UIMAD UR26, UR6, UR10, UR26 ;  /* 0x0000000a061a72a4 */ /* 0x000fe4000f8e021a */
[----:B------:R-:W-:-:S12]  /*1730*/  UIMAD UR20, UR4, UR12, UR20 ;  /* 0x0000000c041472a4 */ /* 0x000fd8000f8e0214 */
.L_x_19:
[----:B------:R-:W-:Y:S05]  /*1740*/  BRA.U !UP5, `(.L_x_20) ;  /* 0x000000010d0c7547 */ /* 0x000fea000b800000 */
[----:B------:R-:W-:Y:S01]  /*1750*/  UCGABAR_WAIT ;  /* 0x0000000000007dc7 */ /* 0x000fe20008000000 */
[----:B------:R-:W-:Y:S01]  /*1760*/  CCTL.IVALL ;  /* 0x00000000ff00798f */ /* 0x000fe20002000000 */
[----:B------:R-:W-:Y:S05]  /*1770*/  BRA `(.L_x_21) ;  /* 0x0000000000047947 */ /* 0x000fea0003800000 */
.L_x_20:
[----:B------:R-:W-:Y:S06]  /*1780*/  BAR.SYNC.DEFER_BLOCKING 0x0 ;  /* 0x0000000000007b1d */ /* 0x000fec0000010000 */
.L_x_21:
[----:B------:R-:W-:Y:S05]  /*1790*/  BRA.U UP0, `(.L_x_22) ;  /* 0x0000001500807547 */ /* 0x000fea000b800000 */
[----:B------:R-:W1:Y:S01]  /*17a0*/  LDCU UR6, c[0x0][0x38c] ;  /* 0x00007180ff0677ac */ /* 0x000e620008000800 */
[----:B------:R-:W-:Y:S01]  /*17b0*/  PLOP3.LUT P2, PT, PT, PT, UP3, 0x80, 0x8 ;  /* 0x000000000008781c */ /* 0x000fe20003f4f038 */
[----:B------:R-:W-:Y:S01]  /*17c0*/  IMAD.MOV.U32 R12, RZ, RZ, 0x1 ;  /* 0x00000001ff0c7424 */ /* 0x000fe200078e00ff */
[----:B------:R-:W-:Y:S01]  /*17d0*/  ISETP.NE.AND P3, PT, R3, RZ, P4 ;  /* 0x000000ff0300720c */ /* 0x000fe20002765270 */
[----:B------:R-:W-:Y:S01]  /*17e0*/  USHF.L.U32 UR7, UR24, 0x6, URZ ;  /* 0x0000000618077899 */ /* 0x000fe200080006ff */
[----:B------:R-:W-:Y:S01]  /*17f0*/  PLOP3.LUT P2, PT, P2, PT, PT, 0x8, 0x80 ;  /* 0x000000000080781c */ /* 0x000fe2000174e170 */
[----:B------:R-:W-:Y:S01]  /*1800*/  USHF.L.U32 UR54, UR24, 0x5, URZ ;  /* 0x0000000518367899 */ /* 0x000fe200080006ff */
[----:B------:R-:W-:Y:S01]  /*1810*/  CS2R R10, SRZ ;  /* 0x00000000000a7805 */ /* 0x000fe2000001ff00 */
[----:B------:R-:W-:Y:S01]  /*1820*/  UISETP.NE.AND UP1, UPT, UR18, URZ, UPT ;  /* 0x000000ff1200728c */ /* 0x000fe2000bf25270 */
[----:B------:R-:W-:Y:S01]  /*1830*/  IMAD.MOV.U32 R9, RZ, RZ, RZ ;  /* 0x000000ffff097224 */ /* 0x000fe200078e00ff */
[----:B------:R-:W2:Y:S01]  /*1840*/  LDCU UR48, c[0x0][0x370] ;  /* 0x00006e00ff3077ac */ /* 0x000ea20008000800 */
[----:B------:R-:W-:Y:S01]  /*1850*/  IMAD.MOV.U32 R8, RZ, RZ, 0x1 ;  /* 0x00000001ff087424 */ /* 0x000fe200078e00ff */
[----:B------:R-:W3:Y:S01]  /*1860*/  LDCU.64 UR44, c[0x0][0x348] ;  /* 0x00006900ff2c77ac */ /* 0x000ee20008000a00 */
[----:B-1----:R-:W-:-:S02]  /*1870*/  UIADD3 UR5, UPT, UPT, UR6, 0x7f, URZ ;  /* 0x0000007f06057890 */ /* 0x002fc4000fffe0ff */
[----:B------:R-:W-:Y:S02]  /*1880*/  UIADD3 UR56, UPT, UPT, UR6, 0xfe, URZ ;  /* 0x000000fe06387890 */ /* 0x000fe4000fffe0ff */
[----:B------:R-:W-:Y:S01]  /*1890*/  USHF.R.S32.HI UR4, URZ, 0x1f, UR5 ;  /* 0x0000001fff047899 */ /* 0x000fe20008011405 */
[----:B------:R-:W1:Y:S03]  /*18a0*/  LDCU UR47, c[0x0][0x374] ;  /* 0x00006e80ff2f77ac */ /* 0x000e660008000800 */
[----:B------:R-:W-:Y:S02]  /*18b0*/  ULEA.HI UR4, UR4, UR5, URZ, 0x7 ;  /* 0x0000000504047291 */ /* 0x000fe4000f8f38ff */
[----:B------:R-:W-:Y:S02]  /*18c0*/  UIADD3 UR5, UPT, UPT, UR6, -0x1, URZ ;  /* 0xffffffff06057890 */ /* 0x000fe4000fffe0ff */
[----:B------:R-:W-:-:S02]  /*18d0*/  USHF.R.S32.HI UR50, URZ, 0x7, UR4 ;  /* 0x00000007ff327899 */ /* 0x000fc40008011404 */
[----:B------:R-:W-:Y:S02]  /*18e0*/  UISETP.GE.U32.AND UP2, UPT, UR5, -0xff, UPT ;  /* 0xffffff010500788c */ /* 0x000fe4000bf46070 */
[----:B------:R-:W-:Y:S02]  /*18f0*/  UISETP.LT.U32.AND UP0, UPT, UR50, 0x4, UPT ;  /* 0x000000043200788c */ /* 0x000fe4000bf01070 */
[----:B------:R-:W-:Y:S02]  /*1900*/  ULOP3.LUT UR5, UR7, 0x40, URZ, 0xc0, !UPT ;  /* 0x0000004007057892 */ /* 0x000fe4000f8ec0ff */
[----:B------:R-:W-:Y:S02]  /*1910*/  USEL UR49, UR50, 0x4, UP0 ;  /* 0x0000000432317887 */ /* 0x000fe40008000000 */
[----:B------:R-:W-:Y:S02]  /*1920*/  ULOP3.LUT UR54, UR54, 0x20, URZ, 0xc0, !UPT ;  /* 0x0000002036367892 */ /* 0x000fe4000f8ec0ff */
[----:B------:R-:W-:-:S02]  /*1930*/  UIADD3 UR4, UPT, UPT, UR49, -0x1, URZ ;  /* 0xffffffff31047890 */ /* 0x000fc4000fffe0ff */
[----:B------:R-:W-:Y:S02]  /*1940*/  @UP2 UIADD3 UR4, UPT, UPT, UR49, URZ, URZ ;  /* 0x000000ff31042290 */ /* 0x000fe4000fffe0ff */
[----:B------:R-:W-:Y:S02]  /*1950*/  USEL UR38, UR40, 0x2, UP1 ;  /* 0x0000000228267887 */ /* 0x000fe40008800000 */
[----:B------:R-:W-:Y:S02]  /*1960*/  ULEA.HI UR52, UR37, UR5, URZ, 0x1a ;  /* 0x0000000525347291 */ /* 0x000fe4000f8fd0ff */
[----:B------:R-:W-:Y:S02]  /*1970*/  UIADD3 UR53, UPT, UPT, UR50, -UR49, URZ ;  /* 0x8000003132357290 */ /* 0x000fe4000fffe0ff */
[----:B------:R-:W-:Y:S02]  /*1980*/  UIADD3 UR39, UPT, UPT, UR4, 0x1, URZ ;  /* 0x0000000104277890 */ /* 0x000fe4000fffe0ff */
[----:B------:R-:W-:Y:S01]  /*1990*/  UIADD3 UR51, UPT, UPT, -UR4, URZ, URZ ;  /* 0x000000ff04337290 */ /* 0x000fe2000fffe1ff */
[----:B-123--:R-:W-:-:S11]  /*19a0*/  UMOV UR29, URZ ;  /* 0x000000ff001d7c82 */ /* 0x00efd60008000000 */
.L_x_46:
[----:B------:R-:W-:Y:S01]  /*19b0*/  UISETP.NE.AND UP0, UPT, UR55, URZ, UPT ;  /* 0x000000ff3700728c */ /* 0x000fe2000bf05270 */
[----:B------:R-:W1:Y:S08]  /*19c0*/  S2UR UR55, SR_CgaCtaId ;  /* 0x00000000003779c3 */ /* 0x000e700000008800 */
[----:B---3--:R-:W-:Y:S05]  /*19d0*/  BRA.U UP0, `(.L_x_23) ;  /* 0x0000000100347547 */ /* 0x008fea000b800000 */
[----:B------:R-:W2:Y:S01]  /*19e0*/  S2R R0, SR_CgaCtaId ;  /* 0x0000000000007919 */ /* 0x000ea20000008800 */
[----:B------:R-:W-:-:S04]  /*19f0*/  MOV R2, 0x400 ;  /* 0x0000040000027802 */ /* 0x000fc80000000f00 */
[----:B--2---:R-:W-:Y:S02]  /*1a00*/  LEA R0, R0, R2, 0x18 ;  /* 0x0000000200007211 */ /* 0x004fe400078ec0ff */
[----:B------:R-:W-:-:S03]  /*1a10*/  SHF.L.U32 R2, R8, 0x1f, RZ ;  /* 0x0000001f08027819 */ /* 0x000fc600000006ff */
[----:B------:R-:W-:-:S04]  /*1a20*/  IMAD R0, R9, 0x8, R0 ;  /* 0x0000000809007824 */ /* 0x000fc800078e0200 */
[----:B------:R-:W2:Y:S02]  /*1a30*/  SYNCS.PHASECHK.TRANS64.TRYWAIT P0, [R0+URZ+0xf0], R2 ;  /* 0x0000f002000075a7 */ /* 0x000ea400080011ff */
[----:B--2---:R-:W-:Y:S05]  /*1a40*/  @!P0 BRA `(.L_x_24) ;  /* 0x0000006400808947 */ /* 0x004fea0003800000 */
.L_x_137:
[----:B------:R-:W-:Y:S01]  /*1a50*/  VIADD R9, R9, 0x1 ;  /* 0x0000000109097836 */ /* 0x000fe20000000000 */
[----:B------:R2:W-:Y:S04]  /*1a60*/  SYNCS.ARRIVE.TRANS64.A1T0 RZ, [R0+URZ+0xe0], RZ ;  /* 0x0000e0ff00ff79a7 */ /* 0x0005e800081000ff */
[----:B------:R-:W-:-:S04]  /*1a70*/  ISETP.NE.AND P0, PT, R9, 0x2, PT ;  /* 0x000000020900780c */ /* 0x000fc80003f05270 */
[----:B------:R-:W-:Y:S02]  /*1a80*/  SEL R9, R9, RZ, P0 ;  /* 0x000000ff09097207 */ /* 0x000fe40000000000 */
[----:B--2---:R-:W-:-:S04]  /*1a90*/  SEL R0, RZ, 0x1, P0 ;  /* 0x00000001ff007807 */ /* 0x004fc80000000000 */
[----:B------:R-:W-:-:S07]  /*1aa0*/  LOP3.LUT R8, R8, R0, RZ, 0x3c, !PT ;  /* 0x0000000008087212 */ /* 0x000fce00078e3cff */
.L_x_23:
[----:B------:R-:W-:Y:S01]  /*1ab0*/  UMOV UR21, 0x400 ;  /* 0x0000040000157882 */ /* 0x000fe20000000000 */
[----:B------:R-:W-:Y:S01]  /*1ac0*/  SHF.L.U32 R0, R12, 0x1f, RZ ;  /* 0x0000001f0c007819 */ /* 0x000fe200000006ff */
[----:B-1----:R-:W-:Y:S02]  /*1ad0*/  ULEA UR21, UR55, UR21, 0x18 ;  /* 0x0000001537157291 */ /* 0x002fe4000f8ec0ff */
[----:B------:R-:W-:Y:S02]  /*1ae0*/  UISETP.GE.U32.AND UP0, UPT, UR56, 0xff, UPT ;  /* 0x000000ff3800788c */ /* 0x000fe4000bf06070 */
[----:B------:R-:W-:Y:S02]  /*1af0*/  ULEA UR4, UR29, UR21, 0x3 ;  /* 0x000000151d047291 */ /* 0x000fe4000f8e18ff */
[----:B------:R-:W-:Y:S01]  /*1b00*/  ULEA UR19, UR26, UR54, 0x6 ;  /* 0x000000361a137291 */ /* 0x000fe2000f8e30ff */
[----:B------:R-:W-:-:S06]  /*1b10*/  UMOV UR13, URZ ;  /* 0x000000ff000d7c82 */ /* 0x000fcc0008000000 */
[----:B------:R1:W2:Y:S01]  /*1b20*/  SYNCS.PHASECHK.TRANS64.TRYWAIT P1, [UR4+0x20], R0 ;  /* 0x00002000ff0075a7 */ /* 0x0002a20008021104 */
[----:B------:R-:W-:-:S04]  /*1b30*/  ULEA.HI UR4, UR20, UR20, URZ, 0x1 ;  /* 0x0000001414047291 */ /* 0x000fc8000f8f08ff */
[----:B------:R-:W-:-:S04]  /*1b40*/  USHF.L.U32 UR4, UR4, 0x6, URZ ;  /* 0x0000000604047899 */ /* 0x000fc800080006ff */
[----:B------:R-:W-:-:S04]  /*1b50*/  ULOP3.LUT UR35, UR4, 0xffffff80, URZ, 0xc0, !UPT ;  /* 0xffffff8004237892 */ /* 0x000fc8000f8ec0ff */
[----:B------:R-:W-:Y:S01]  /*1b60*/  UIADD3 UR35, UPT, UPT, UR52, UR35, URZ ;  /* 0x0000002334237290 */ /* 0x000fe2000fffe0ff */
[----:B------:R-:W-:Y:S11]  /*1b70*/  BRA.U !UP0, `(.L_x_25) ;  /* 0x0000000508107547 */ /* 0x000ff6000b800000 */
[----:B------:R-:W-:Y:S01]  /*1b80*/  UMOV UR30, UR51 ;  /* 0x00000033001e7c82 */ /* 0x000fe20008000000 */
[----:B------:R-:W-:Y:S01]  /*1b90*/  UMOV UR6, UR29 ;  /* 0x0000001d00067c82 */ /* 0x000fe20008000000 */
[----:B------:R-:W-:-:S05]  /*1ba0*/  UMOV UR26, 0x40 ;  /* 0x00000040001a7882 */ /* 0x000fca0000000000 */
.L_x_33:
[----:B------:R-:W-:Y:S01]  /*1bb0*/  ULEA UR5, UR6, UR21, 0x3 ;  /* 0x0000001506057291 */ /* 0x000fe2000f8e18ff */
[----:B--2---:R-:W-:Y:S01]  /*1bc0*/  @P4 MOV R2, 0xc000 ;  /* 0x0000c00000024802 */ /* 0x004fe20000000f00 */
[----:B--23--:R-:W-:Y:S10]  /*1bd0*/  @P1 BRA `(.L_x_26) ;  /* 0x00000000000c1947 */ /* 0x00cff40003800000 */
[----:B------:R-:W-:-:S04]  /*1be0*/  SHF.L.U32 R3, R12, 0x1f, RZ ;  /* 0x0000001f0c037819 */ /* 0x000fc800000006ff */
[----:B------:R-:W2:Y:S02]  /*1bf0*/  SYNCS.PHASECHK.TRANS64.TRYWAIT P0, [UR5+0x20], R3 ;  /* 0x00002003ff0075a7 */ /* 0x000ea40008001105 */
[----:B--2---:R-:W-:Y:S05]  /*1c00*/  @!P0 BRA `(.L_x_27) ;  /* 0x0000006400248947 */ /* 0x004fea0003800000 */
.L_x_26:
[----:B------:R2:W-:Y:S01]  /*1c10*/  @P4 SYNCS.ARRIVE.TRANS64 RZ, [UR5], R2 ;  /* 0x00000002ffff49a7 */ /* 0x0005e20008000005 */
[----:B------:R-:W-:Y:S02]  /*1c20*/  ULOP3.LUT UR4, UR38, 0x2, URZ, 0xfc, !UPT ;  /* 0x0000000226047892 */ /* 0x000fe4000f8efcff */
[----:B------:R-:W-:Y:S02]  /*1c30*/  UIADD3 UR30, UPT, UPT, UR30, 0x1, URZ ;  /* 0x000000011e1e7890 */ /* 0x000fe4000fffe0ff */
[----:B------:R-:W-:Y:S02]  /*1c40*/  UISETP.NE.AND UP0, UPT, UR4, 0x2, UPT ;  /* 0x000000020400788c */ /* 0x000fe4000bf05270 */
[----:B------:R-:W-:-:S07]  /*1c50*/  UISETP.NE.AND UP2, UPT, UR30, 0x1, UPT ;  /* 0x000000011e00788c */ /* 0x000fce000bf45270 */
[----:B------:R-:W-:Y:S05]  /*1c60*/  BRA.U UP0, `(.L_x_28) ;  /* 0x0000000100047547 */ /* 0x000fea000b800000 */
[----:B------:R-:W-:Y:S05]  /*1c70*/  BPT.TRAP 0x1 ;  /* 0x000000040000795c */ /* 0x000fea0000300000 */
.L_x_28:
[----:B------:R-:W-:Y:S04]  /*1c80*/  BSSY.RECONVERGENT B0, `(.L_x_29) ;  /* 0x0000003000007945 */ /* 0x000fe80003800200 */
[----:B------:R-:W-:Y:S05]  /*1c90*/  @!P3 BRA `(.L_x_30) ;  /* 0x000000000004b947 */ /* 0x000fea0003800000 */
[----:B------:R-:W-:Y:S05]  /*1ca0*/  BPT.TRAP 0x1 ;  /* 0x000000040000795c */ /* 0x000fea0000300000 */
.L_x_30:
[----:B------:R-:W-:Y:S05]  /*1cb0*/  BSYNC.RECONVERGENT B0 ;  /* 0x0000000000007941 */ /* 0x000fea0003800200 */
.L_x_29:
[----:B------:R-:W-:Y:S01]  /*1cc0*/  UIADD3 UR4, UPT, UPT, UR6, 0x1, URZ ;  /* 0x0000000106047890 */ /* 0x000fe2000fffe0ff */
[----:B------:R-:W-:Y:S01]  /*1cd0*/  BSSY.RECONVERGENT B0, `(.L_x_31) ;  /* 0x000002a000007945 */ /* 0x000fe20003800200 */
[----:B------:R-:W-:Y:S02]  /*1ce0*/  ELECT P0, URZ, PT ;  /* 0x0000000000ff782f */ /* 0x000fe40003800000 */
[----:B------:R-:W-:-:S04]  /*1cf0*/  UISETP.NE.AND UP0, UPT, UR4, 0x4, UPT ;  /* 0x000000040400788c */ /* 0x000fc8000bf05270 */
[----:B------:R-:W-:Y:S02]  /*1d00*/  USEL UR7, URZ, 0x1, UP0 ;  /* 0x00000001ff077887 */ /* 0x000fe40008000000 */
[----:B------:R-:W-:-:S04]  /*1d10*/  USEL UR29, UR4, URZ, UP0 ;  /* 0x000000ff041d7287 */ /* 0x000fc80008000000 */
[----:B------:R-:W-:Y:S01]  /*1d20*/  ULEA UR4, UR29, UR21, 0x3 ;  /* 0x000000151d047291 */ /* 0x000fe2000f8e18ff */
[----:B------:R-:W-:-:S04]  /*1d30*/  LOP3.LUT R12, R12, UR7, RZ, 0x3c, !PT ;  /* 0x000000070c0c7c12 */ /* 0x000fc8000f8e3cff */
[----:B-1----:R-:W-:-:S04]  /*1d40*/  SHF.L.U32 R0, R12, 0x1f, RZ ;  /* 0x0000001f0c007819 */ /* 0x002fc800000006ff */
[----:B------:R1:W3:Y:S01]  /*1d50*/  SYNCS.PHASECHK.TRANS64.TRYWAIT P1, [UR4+0x20], R0 ;  /* 0x00002000ff0075a7 */ /* 0x0002e20008021104 */
[----:B------:R-:W-:Y:S05]  /*1d60*/  @!P0 BRA `(.L_x_32) ;  /* 0x0000000000808947 */ /* 0x000fea0003800000 */
[----:B------:R-:W-:Y:S02]  /*1d70*/  USHF.L.U32 UR4, UR6, 0xd, URZ ;  /* 0x0000000d06047899 */ /* 0x000fe400080006ff */
[----:B------:R-:W-:Y:S02]  /*1d80*/  UIADD3 UR22, UP1, UPT, UR44, 0x80, URZ ;  /* 0x000000802c167890 */ /* 0x000fe4000ff3e0ff */
[----:B------:R-:W-:Y:S02]  /*1d90*/  ULOP3.LUT UR24, UR4, UR37, URZ, 0xfc, !UPT ;  /* 0x0000002504187292 */ /* 0x000fe4000f8efcff */
[----:B------:R-:W-:Y:S02]  /*1da0*/  UIADD3 UR14, UP0, UPT, UR44, 0x180, URZ ;  /* 0x000001802c0e7890 */ /* 0x000fe4000ff1e0ff */
[----:B------:R-:W-:Y:S02]  /*1db0*/  ULEA UR24, UR24, UR21, 0x1 ;  /* 0x0000001518187291 */ /* 0x000fe4000f8e08ff */
[----:B------:R-:W-:-:S02]  /*1dc0*/  UIADD3 UR4, UPT, UPT, UR21, UR4, URZ ;  /* 0x0000000415047290 */ /* 0x000fc4000fffe0ff */
[----:B------:R-:W-:Y:S02]  /*1dd0*/  UIADD3 UR34, UPT, UPT, UR26, -0x40, URZ ;  /* 0xffffffc01a227890 */ /* 0x000fe4000fffe0ff */
[----:B------:R-:W-:Y:S02]  /*1de0*/  ULOP3.LUT UR33, UR5, 0xfefffff8, URZ, 0xc0, !UPT ;  /* 0xfefffff805217892 */ /* 0x000fe4000f8ec0ff */
[----:B------:R-:W-:Y:S02]  /*1df0*/  UIADD3.X UR23, UPT, UPT, URZ, UR45, URZ, UP1, !UPT ;  /* 0x0000002dff177290 */ /* 0x000fe40008ffe4ff */
[----:B------:R-:W-:Y:S02]  /*1e00*/  UIADD3 UR32, UPT, UPT, UR24, 0x3300, URZ ;  /* 0x0000330018207890 */ /* 0x000fe4000fffe0ff */
[----:B------:R-:W-:Y:S02]  /*1e10*/  UPRMT UR7, URZ, 0x5410, UR31 ;  /* 0x00005410ff077896 */ /* 0x000fe4000800001f */
[----:B------:R-:W-:-:S02]  /*1e20*/  UIADD3 UR24, UPT, UPT, UR24, 0x5300, URZ ;  /* 0x0000530018187890 */ /* 0x000fc4000fffe0ff */
[----:B------:R-:W-:Y:S02]  /*1e30*/  UIADD3.X UR15, UPT, UPT, URZ, UR45, URZ, UP0, !UPT ;  /* 0x0000002dff0f7290 */ /* 0x000fe400087fe4ff */
[----:B------:R-:W-:Y:S02]  /*1e40*/  UIADD3 UR16, UPT, UPT, UR4, 0x13300, URZ ;  /* 0x0001330004107890 */ /* 0x000fe4000fffe0ff */
[----:B------:R-:W-:Y:S01]  /*1e50*/  UIADD3 UR8, UPT, UPT, UR4, 0x14300, URZ ;  /* 0x0001430004087890 */ /* 0x000fe2000fffe0ff */
[----:B------:R-:W-:Y:S01]  /*1e60*/  UMOV UR40, 0x0 ;  /* 0x0000000000287882 */ /* 0x000fe20000000000 */
[----:B------:R-:W-:Y:S01]  /*1e70*/  UMOV UR41, 0x10000000 ;  /* 0x1000000000297882 */ /* 0x000fe20000000000 */
[----:B------:R-:W-:Y:S01]  /*1e80*/  UMOV UR27, UR35 ;  /* 0x00000023001b7c82 */ /* 0x000fe20008000000 */
[----:B------:R-:W-:Y:S01]  /*1e90*/  UMOV UR28, UR36 ;  /* 0x00000024001c7c82 */ /* 0x000fe20008000000 */
[----:B------:R-:W-:Y:S01]  /*1ea0*/  UMOV UR25, UR33 ;  /* 0x0000002100197c82 */ /* 0x000fe20008000000 */
[----:B------:R-:W-:Y:S01]  /*1eb0*/  UMOV UR20, UR36 ;  /* 0x0000002400147c82 */ /* 0x000fe20008000000 */
[----:B------:R-:W-:Y:S01]  /*1ec0*/  UMOV UR17, UR33 ;  /* 0x0000002100117c82 */ /* 0x000fe20008000000 */
[----:B------:R-:W-:Y:S01]  /*1ed0*/  UMOV UR18, UR34 ;  /* 0x0000002200127c82 */ /* 0x000fe20008000000 */
[----:B------:R4:W-:Y:S01]  /*1ee0*/  UTMALDG.3D.MULTICAST.2CTA [UR32], [UR22], UR7, desc[UR40] ;  /* 0x00002820160073b4 */ /* 0x0009e20008211807 */
[----:B------:R-:W-:Y:S01]  /*1ef0*/  UMOV UR10, UR26 ;  /* 0x0000001a000a7c82 */ /* 0x000fe20008000000 */
[----:B------:R-:W-:Y:S01]  /*1f00*/  UMOV UR11, UR19 ;  /* 0x00000013000b7c82 */ /* 0x000fe20008000000 */
[----:B------:R-:W-:Y:S01]  /*1f10*/  UMOV UR12, UR36 ;  /* 0x00000024000c7c82 */ /* 0x000fe20008000000 */
[----:B------:R-:W-:Y:S01]  /*1f20*/  UMOV UR9, UR33 ;  /* 0x0000002100097c82 */ /* 0x000fe20008000000 */
[----:B------:R4:W-:Y:S01]  /*1f30*/  UTMALDG.3D.MULTICAST.2CTA [UR24], [UR22], UR7, desc[UR40] ;  /* 0x00002818160073b4 */ /* 0x0009e20008211807 */
[----:B------:R4:W-:Y:S01]  /*1f40*/  UTMALDG.3D.2CTA [UR16], [UR14], desc[UR40] ;  /* 0x000028100e0075b4 */ /* 0x0009e20008211000 */
[----:B------:R4:W-:Y:S02]  /*1f50*/  UTMALDG.3D.2CTA [UR8], [UR14], desc[UR40] ;  /* 0x000028080e0075b4 */ /* 0x0009e40008211000 */
[----:B----4-:R-:W-:Y:S01]  /*1f60*/  NOP ;  /* 0x0000000000007918 */ /* 0x010fe20000000000 */
.L_x_32:
[----:B------:R-:W-:Y:S05]  /*1f70*/  BSYNC.RECONVERGENT B0 ;  /* 0x0000000000007941 */ /* 0x000fea0003800200 */
.L_x_31:
[----:B------:R-:W-:Y:S01]  /*1f80*/  UIADD3 UR26, UPT, UPT, UR26, 0x80, URZ ;  /* 0x000000801a1a7890 */ /* 0x000fe2000fffe0ff */
[----:B------:R-:W-:Y:S01]  /*1f90*/  UMOV UR6, UR29 ;  /* 0x0000001d00067c82 */ /* 0x000fe20008000000 */
[----:B------:R-:W-:Y:S01]  /*1fa0*/  UMOV UR13, UR39 ;  /* 0x00000027000d7c82 */ /* 0x000fe20008000000 */
[----:B------:R-:W-:Y:S09]  /*1fb0*/  BRA.U UP2, `(.L_x_33) ;  /* 0xfffffff902fc7547 */ /* 0x000ff2000b83ffff */
.L_x_25:
[----:B------:R-:W-:Y:S01]  /*1fc0*/  ULEA UR4, UR29, UR21, 0x3 ;  /* 0x000000151d047291 */ /* 0x000fe2000f8e18ff */
[----:B-1----:R-:W-:Y:S01]  /*1fd0*/  SHF.L.U32 R0, R12, 0x1f, RZ ;  /* 0x0000001f0c007819 */ /* 0x002fe200000006ff */
[----:B------:R-:W-:Y:S01]  /*1fe0*/  @!P2 SYNCS.ARRIVE.TRANS64.A1T0 RZ, [UR21+0x78], RZ ;  /* 0x000078ffffffa9a7 */ /* 0x000fe20008100015 */
[----:B------:R-:W-:-:S06]  /*1ff0*/  UISETP.GT.AND UP0, UPT, UR50, UR49, UPT ;  /* 0x000000313200728c */ /* 0x000fcc000bf04270 */
[----:B--23--:R1:W2:Y:S03]  /*2000*/  SYNCS.PHASECHK.TRANS64.TRYWAIT P1, [UR4+0x20], R0 ;  /* 0x00002000ff0075a7 */ /* 0x00c2a60008021104 */
[----:B------:R-:W-:Y:S05]  /*2010*/  BRA.U !UP0, `(.L_x_34) ;  /* 0x0000000508087547 */ /* 0x000fea000b800000 */
[----:B------:R-:W-:Y:S01]  /*2020*/  UIADD3 UR30, UPT, UPT, UR53, UR13, URZ ;  /* 0x0000000d351e7290 */ /* 0x000fe2000fffe0ff */
[----:B------:R-:W-:-:S11]  /*2030*/  UMOV UR7, UR29 ;  /* 0x0000001d00077c82 */ /* 0x000fd60008000000 */
.L_x_42:
[----:B------:R-:W-:Y:S01]  /*2040*/  ULEA UR6, UR7, UR21, 0x3 ;  /* 0x0000001507067291 */ /* 0x000fe2000f8e18ff */
[----:B--2---:R-:W-:Y:S01]  /*2050*/  @P4 MOV R2, 0xc000 ;  /* 0x0000c00000024802 */ /* 0x004fe20000000f00 */
[----:B--23--:R-:W-:Y:S10]  /*2060*/  @P1 BRA `(.L_x_35) ;  /* 0x00000000000c1947 */ /* 0x00cff40003800000 */
[----:B------:R-:W-:-:S04]  /*2070*/  SHF.L.U32 R3, R12, 0x1f, RZ ;  /* 0x0000001f0c037819 */ /* 0x000fc800000006ff */
[----:B------:R-:W2:Y:S02]  /*2080*/  SYNCS.PHASECHK.TRANS64.TRYWAIT P0, [UR6+0x20], R3 ;  /* 0x00002003ff0075a7 */ /* 0x000ea40008001106 */
[----:B--2---:R-:W-:Y:S05]  /*2090*/  @!P0 BRA `(.L_x_36) ;  /* 0x0000006000188947 */ /* 0x004fea0003800000 */
.L_x_35:
[----:B------:R2:W-:Y:S01]  /*20a0*/  @P4 SYNCS.ARRIVE.TRANS64 RZ, [UR6], R2 ;  /* 0x00000002ffff49a7 */ /* 0x0005e20008000006 */
[----:B------:R-:W-:-:S04]  /*20b0*/  ULOP3.LUT UR4, UR38, 0x2, URZ, 0xfc, !UPT ;  /* 0x0000000226047892 */ /* 0x000fc8000f8efcff */
[----:B------:R-:W-:-:S09]  /*20c0*/  UISETP.NE.AND UP0, UPT, UR4, 0x2, UPT ;  /* 0x000000020400788c */ /* 0x000fd2000bf05270 */
[----:B------:R-:W-:Y:S05]  /*20d0*/  BRA.U UP0, `(.L_x_37) ;  /* 0x0000000100047547 */ /* 0x000fea000b800000 */
[----:B------:R-:W-:Y:S05]  /*20e0*/  BPT.TRAP 0x1 ;  /* 0x000000040000795c */ /* 0x000fea0000300000 */
.L_x_37:
[----:B------:R-:W-:Y:S04]  /*20f0*/  BSSY.RECONVERGENT B0, `(.L_x_38) ;  /* 0x0000003000007945 */ /* 0x000fe80003800200 */
[----:B------:R-:W-:Y:S05]  /*2100*/  @!P3 BRA `(.L_x_39) ;  /* 0x000000000004b947 */ /* 0x000fea0003800000 */
[----:B------:R-:W-:Y:S05]  /*2110*/  BPT.TRAP 0x1 ;  /* 0x000000040000795c */ /* 0x000fea0000300000 */
.L_x_39:
[----:B------:R-:W-:Y:S05]  /*2120*/  BSYNC.RECONVERGENT B0 ;  /* 0x0000000000007941 */ /* 0x000fea0003800200 */
.L_x_38:
        /* <DEDUP_REMOVED lines=14> */
[----:B------:R-:W-:Y:S02]  /*2210*/  USHF.L.U32 UR34, UR13, 0x7, URZ ;  /* 0x000000070d227899 */ /* 0x000fe400080006ff */
[----:B------:R-:W-:Y:S02]  /*2220*/  ULEA UR24, UR24, UR21, 0x1 ;  /* 0x0000001518187291 */ /* 0x000fe4000f8e08ff */
[----:B------:R-:W-:-:S02]  /*2230*/  UIADD3 UR22, UP0, UPT, UR44, 0x180, URZ ;  /* 0x000001802c167890 */ /* 0x000fc4000ff1e0ff */
[----:B------:R-:W-:Y:S02]  /*2240*/  UIADD3 UR4, UPT, UPT, UR21, UR4, URZ ;  /* 0x0000000415047290 */ /* 0x000fe4000fffe0ff */
[----:B------:R-:W-:Y:S02]  /*2250*/  ULOP3.LUT UR33, UR6, 0xfefffff8, URZ, 0xc0, !UPT ;  /* 0xfefffff806217892 */ /* 0x000fe4000f8ec0ff */
[----:B------:R-:W-:Y:S02]  /*2260*/  UIADD3.X UR15, UPT, UPT, URZ, UR45, URZ, UP1, !UPT ;  /* 0x0000002dff0f7290 */ /* 0x000fe40008ffe4ff */
[----:B------:R-:W-:Y:S02]  /*2270*/  UIADD3 UR32, UPT, UPT, UR24, 0x3300, URZ ;  /* 0x0000330018207890 */ /* 0x000fe4000fffe0ff */
[----:B------:R-:W-:Y:S02]  /*2280*/  UPRMT UR5, URZ, 0x5410, UR31 ;  /* 0x00005410ff057896 */ /* 0x000fe4000800001f */
[----:B------:R-:W-:-:S02]  /*2290*/  UIADD3 UR26, UPT, UPT, UR34, 0x40, URZ ;  /* 0x00000040221a7890 */ /* 0x000fc4000fffe0ff */
[----:B------:R-:W-:Y:S02]  /*22a0*/  UIADD3 UR24, UPT, UPT, UR24, 0x5300, URZ ;  /* 0x0000530018187890 */ /* 0x000fe4000fffe0ff */
        /* <DEDUP_REMOVED lines=20> */
.L_x_41:
[----:B------:R-:W-:Y:S05]  /*23f0*/  BSYNC.RECONVERGENT B0 ;  /* 0x0000000000007941 */ /* 0x000fea0003800200 */
.L_x_40:
[----:B------:R-:W-:Y:S01]  /*2400*/  UIADD3 UR13, UPT, UPT, UR13, 0x1, URZ ;  /* 0x000000010d0d7890 */ /* 0x000fe2000fffe0ff */
[----:B------:R-:W-:-:S03]  /*2410*/  UMOV UR7, UR29 ;  /* 0x0000001d00077c82 */ /* 0x000fc60008000000 */
[----:B------:R-:W-:-:S09]  /*2420*/  UISETP.NE.AND UP0, UPT, UR13, UR30, UPT ;  /* 0x0000001e0d00728c */ /* 0x000fd2000bf05270 */
[----:B------:R-:W-:Y:S05]  /*2430*/  BRA.U UP0, `(.L_x_42) ;  /* 0xfffffffd00007547 */ /* 0x000fea000b83ffff */
.L_x_34:
[C---:B------:R-:W-:Y:S01]  /*2440*/  LEA R3, R11.reuse, UR21, 0x3 ;  /* 0x000000150b037c11 */ /* 0x040fe2000f8e18ff */
[----:B------:R-:W-:Y:S01]  /*2450*/  NOP ;  /* 0x0000000000007918 */ /* 0x000fe20000000000 */
[----:B-1----:R-:W-:Y:S02]  /*2460*/  SHF.L.U32 R0, R10, 0x1f, RZ ;  /* 0x0000001f0a007819 */ /* 0x002fe400000006ff */
[----:B------:R-:W-:Y:S02]  /*2470*/  LEA R4, R11, UR21, 0x4 ;  /* 0x000000150b047c11 */ /* 0x000fe4000f8e20ff */
[----:B------:R-:W1:Y:S02]  /*2480*/  SYNCS.PHASECHK.TRANS64.TRYWAIT P0, [R3+URZ+0x80], R0 ;  /* 0x00008000030075a7 */ /* 0x000e6400080011ff */
[----:B-1----:R-:W-:Y:S05]  /*2490*/  @!P0 BRA `(.L_x_43) ;  /* 0x0000005c00308947 */ /* 0x002fea0003800000 */
.L_x_140:
[----:B------:R-:W4:Y:S01]  /*24a0*/  LDS.128 R4, [R4+0x110] ;  /* 0x0001100004047984 */ /* 0x000f220000000c00 */
[----:B------:R-:W-:Y:S01]  /*24b0*/  UISETP.GE.AND UP0, UPT, UR42, 0x1, UPT ;  /* 0x000000012a00788c */ /* 0x000fe2000bf06270 */
[----:B------:R-:W-:Y:S01]  /*24c0*/  @!PT LDS RZ, [RZ] ;  /* 0x00000000fffff984 */ /* 0x000fe20000000800 */
[----:B------:R-:W-:Y:S01]  /*24d0*/  @!PT LDS RZ, [RZ] ;  /* 0x00000000fffff984 */ /* 0x000fe20000000800 */
[----:B------:R-:W-:Y:S01]  /*24e0*/  @!PT LDS RZ, [RZ] ;  /* 0x00000000fffff984 */ /* 0x000fe20000000800 */
[----:B------:R-:W-:Y:S01]  /*24f0*/  @!PT LDS RZ, [RZ] ;  /* 0x00000000fffff984 */ /* 0x000fe20000000800 */
[----:B------:R1:W-:Y:S06]  /*2500*/  MEMBAR.ALL.CTA ;  /* 0x0000000000007992 */ /* 0x0003ec0000008000 */
[----:B-1----:R-:W1:Y:S01]  /*2510*/  FENCE.VIEW.ASYNC.S ;  /* 0x00000000000073c6 */ /* 0x002e620000000000 */
[----:B----4-:R-:W-:-:S13]  /*2520*/  LOP3.LUT P0, RZ, R6, 0x1, RZ, 0xc0, !PT ;  /* 0x0000000106ff7812 */ /* 0x010fda000780c0ff */
[----:B-1----:R-:W-:Y:S01]  /*2530*/  VOTEU.ANY UP1, P0 ;  /* 0x0000000000ff7886 */ /* 0x002fe20000020100 */
[----:B------:R-:W-:-:S13]  /*2540*/  PLOP3.LUT P0, PT, PT, PT, UP1, 0x80, 0x8 ;  /* 0x000000000008781c */ /* 0x000fda0003f0f018 */
[----:B------:R-:W-:Y:S02]  /*2550*/  @P0 LOP3.LUT R0, R5, 0xffff, RZ, 0xc0, !PT ;  /* 0x0000ffff05000812 */ /* 0x000fe400078ec0ff */
[----:B--2---:R-:W-:Y:S02]  /*2560*/  @P0 MOV R2, R4 ;  /* 0x0000000400020202 */ /* 0x004fe40000000f00 */
[----:B------:R-:W-:Y:S01]  /*2570*/  @P0 R2UR UR5, R0 ;  /* 0x00000000000502ca */ /* 0x000fe200000e0000 */
[----:B------:R-:W-:Y:S01]  /*2580*/  VIADD R0, R3, 0x90 ;  /* 0x0000009003007836 */ /* 0x000fe20000000000 */
[----:B------:R-:W-:Y:S02]  /*2590*/  @P0 SHF.R.U32.HI R4, RZ, 0x10, R5 ;  /* 0x00000010ff040819 */ /* 0x000fe40000011605 */
[----:B------:R-:W-:Y:S02]  /*25a0*/  @P0 R2UR UR6, R2 ;  /* 0x00000000020602ca */ /* 0x000fe400000e0000 */
[----:B------:R-:W-:-:S02]  /*25b0*/  PRMT R0, RZ, 0x654, R0 ;  /* 0x00000654ff007816 */ /* 0x000fc40000000000 */
[----:B------:R-:W-:Y:S02]  /*25c0*/  @P0 R2UR UR4, R4 ;  /* 0x00000000040402ca */ /* 0x000fe400000e0000 */
[----:B------:R1:W-:Y:S03]  /*25d0*/  SYNCS.ARRIVE.TRANS64.RED.A1T0 RZ, [R0+URZ], RZ ;  /* 0x000000ff00ff79a7 */ /* 0x0003e600081004ff */
[----:B------:R-:W-:-:S04]  /*25e0*/  @UP1 UMOV UR43, UR5 ;  /* 0x00000005002b1c82 */ /* 0x000fc80008000000 */
[----:B------:R-:W-:-:S04]  /*25f0*/  @UP1 UMOV UR46, UR6 ;  /* 0x00000006002e1c82 */ /* 0x000fc80008000000 */
[----:B------:R-:W-:Y:S01]  /*2600*/  @UP1 UMOV UR36, UR4 ;  /* 0x0000000400241c82 */ /* 0x000fe20008000000 */
[----:B------:R-:W-:Y:S05]  /*2610*/  BRA.U !UP0, `(.L_x_44) ;  /* 0x0000000108d47547 */ /* 0x000fea000b800000 */
[----:B------:R-:W2:Y:S01]  /*2620*/  LDCU.128 UR12, c[0x0][0xb10] ;  /* 0x00016200ff0c77ac */ /* 0x000ea20008000c00 */
[----:B------:R-:W4:Y:S01]  /*2630*/  LDCU UR22, c[0x0][0xb20] ;  /* 0x00016400ff1677ac */ /* 0x000f220008000800 */
[----:B------:R-:W3:Y:S01]  /*2640*/  LDCU UR20, c[0x0][0xb0c] ;  /* 0x00016180ff1477ac */ /* 0x000ee20008000800 */
[----:B------:R-:W1:Y:S01]  /*2650*/  LDCU.64 UR8, c[0x0][0xb28] ;  /* 0x00016500ff0877ac */ /* 0x000e620008000a00 */
[----:B------:R-:W-:Y:S02]  /*2660*/  UISETP.NE.AND UP3, UPT, UR42, 0x1, UPT ;  /* 0x000000012a00788c */ /* 0x000fe4000bf65270 */
[----:B--2---:R-:W-:Y:S02]  /*2670*/  UIMAD.WIDE.U32 UR6, UR47, UR15, URZ ;  /* 0x0000000f2f0672a5 */ /* 0x004fe4000f8e00ff */
[----:B------:R-:W-:Y:S02]  /*2680*/  UIMAD.WIDE.U32 UR4, UR48, UR12, URZ ;  /* 0x0000000c300472a5 */ /* 0x000fe4000f8e00ff */
[----:B------:R-:W-:-:S02]  /*2690*/  UISETP.NE.AND UP0, UPT, UR14, 0x1, UPT ;  /* 0x000000010e00788c */ /* 0x000fc4000bf05270 */
[----:B------:R-:W-:Y:S01]  /*26a0*/  UIMAD.WIDE.U32 UR18, UR43, UR15, URZ ;  /* 0x0000000f2b1272a5 */ /* 0x000fe2000f8e00ff */
[----:B------:R-:W-:Y:S02]  /*26b0*/  UMOV UR6, UR7 ;  /* 0x0000000700067c82 */ /* 0x000fe40008000000 */
[----:B------:R-:W-:Y:S01]  /*26c0*/  UMOV UR4, UR5 ;  /* 0x0000000500047c82 */ /* 0x000fe20008000000 */
[----:B----4-:R-:W-:Y:S02]  /*26d0*/  USHF.R.U32.HI UR6, URZ, UR22, UR6 ;  /* 0x00000016ff067299 */ /* 0x010fe40008011606 */
[----:B---3--:R-:W-:Y:S02]  /*26e0*/  UISETP.NE.AND UP2, UPT, UR20, 0x1, UPT ;  /* 0x000000011400788c */ /* 0x008fe4000bf45270 */
[----:B------:R-:W-:Y:S02]  /*26f0*/  USHF.R.U32.HI UR4, URZ, UR13, UR4 ;  /* 0x0000000dff047299 */ /* 0x000fe40008011604 */
[----:B------:R-:W-:-:S02]  /*2700*/  USEL UR5, UR47, UR6, !UP0 ;  /* 0x000000062f057287 */ /* 0x000fc4000c000000 */
[----:B------:R-:W-:Y:S02]  /*2710*/  USEL UR6, UR48, UR4, !UP2 ;  /* 0x0000000430067287 */ /* 0x000fe4000d000000 */
[----:B-1----:R-:W-:Y:S01]  /*2720*/  UIMAD.WIDE.U32 UR10, UR5, UR8, URZ ;  /* 0x00000008050a72a5 */ /* 0x002fe2000f8e00ff */
[----:B------:R-:W-:Y:S01]  /*2730*/  UMOV UR4, UR19 ;  /* 0x0000001300047c82 */ /* 0x000fe20008000000 */
[----:B------:R-:W-:Y:S02]  /*2740*/  UIMAD.WIDE.U32 UR16, UR46, UR12, URZ ;  /* 0x0000000c2e1072a5 */ /* 0x000fe4000f8e00ff */
[----:B------:R-:W-:-:S03]  /*2750*/  UIMAD.WIDE.U32 UR18, UR6, UR8, URZ ;  /* 0x00000008061272a5 */ /* 0x000fc6000f8e00ff */
[----:B------:R-:W-:Y:S01]  /*2760*/  UMOV UR10, UR11 ;  /* 0x0000000b000a7c82 */ /* 0x000fe20008000000 */
[----:B------:R-:W-:Y:S02]  /*2770*/  USHF.R.U32.HI UR4, URZ, UR22, UR4 ;  /* 0x00000016ff047299 */ /* 0x000fe40008011604 */
[----:B------:R-:W-:Y:S01]  /*2780*/  @UP3 USHF.R.U32.HI UR5, URZ, UR9, UR10 ;  /* 0x00000009ff053299 */ /* 0x000fe2000801160a */
[----:B------:R-:W-:Y:S01]  /*2790*/  UMOV UR16, UR17 ;  /* 0x0000001100107c82 */ /* 0x000fe20008000000 */
[----:B------:R-:W-:Y:S01]  /*27a0*/  UMOV UR18, UR19 ;  /* 0x0000001300127c82 */ /* 0x000fe20008000000 */
[----:B------:R-:W-:Y:S02]  /*27b0*/  USHF.R.U32.HI UR13, URZ, UR13, UR16 ;  /* 0x0000000dff0d7299 */ /* 0x000fe40008011610 */
[----:B------:R-:W-:Y:S02]  /*27c0*/  USEL UR4, UR43, UR4, !UP0 ;  /* 0x000000042b047287 */ /* 0x000fe4000c000000 */
[----:B------:R-:W-:-:S02]  /*27d0*/  @UP3 USHF.R.U32.HI UR6, URZ, UR9, UR18 ;  /* 0x00000009ff063299 */ /* 0x000fc40008011612 */
[----:B------:R-:W-:Y:S02]  /*27e0*/  UIMAD UR7, UR42, UR5, URZ ;  /* 0x000000052a0772a4 */ /* 0x000fe4000f8e02ff */
[----:B------:R-:W-:Y:S02]  /*27f0*/  USEL UR5, UR46, UR13, !UP2 ;  /* 0x0000000d2e057287 */ /* 0x000fe4000d000000 */
[----:B------:R-:W-:Y:S02]  /*2800*/  UIMAD UR10, UR42, UR6, URZ ;  /* 0x000000062a0a72a4 */ /* 0x000fe4000f8e02ff */
[----:B------:R-:W-:Y:S02]  /*2810*/  UISETP.GE.AND UP0, UPT, UR4, UR7, UPT ;  /* 0x000000070400728c */ /* 0x000fe4000bf06270 */
[----:B------:R-:W-:Y:S02]  /*2820*/  UIMAD.WIDE.U32 UR12, UR4, UR8, URZ ;  /* 0x00000008040c72a5 */ /* 0x000fe4000f8e00ff */
[----:B------:R-:W-:-:S02]  /*2830*/  UISETP.GE.OR UP0, UPT, UR5, UR10, UP0 ;  /* 0x0000000a0500728c */ /* 0x000fc40008706670 */
        /* <DEDUP_REMOVED lines=19> */
.L_x_44:
[----:B------:R-:W2:Y:S02]  /*2970*/  LDCU UR4, c[0x0][0xb30] ;  /* 0x00016600ff0477ac */ /* 0x000ea40008000800 */
[----:B--2---:R-:W-:-:S09]  /*2980*/  UISETP.NE.AND UP0, UPT, UR4, 0x1, UPT ;  /* 0x000000010400788c */ /* 0x004fd2000bf05270 */
[----:B------:R-:W-:Y:S05]  /*2990*/  BRA.U UP0, `(.L_x_45) ;  /* 0x0000000100447547 */ /* 0x000fea000b800000 */
[----:B------:R-:W2:Y:S01]  /*29a0*/  LDCU.128 UR8, c[0x0][0xb10] ;  /* 0x00016200ff0877ac */ /* 0x000ea20008000c00 */
[----:B------:R-:W4:Y:S01]  /*29b0*/  LDCU UR12, c[0x0][0xb0c] ;  /* 0x00016180ff0c77ac */ /* 0x000f220008000800 */
[----:B------:R-:W1:Y:S01]  /*29c0*/  LDCU UR13, c[0x0][0xb20] ;  /* 0x00016400ff0d77ac */ /* 0x000e620008000800 */
[----:B--2---:R-:W-:Y:S02]  /*29d0*/  UIMAD.WIDE.U32 UR6, UR46, UR8, URZ ;  /* 0x000000082e0672a5 */ /* 0x004fe4000f8e00ff */
[----:B------:R-:W-:Y:S02]  /*29e0*/  UIMAD.WIDE.U32 UR4, UR43, UR11, URZ ;  /* 0x0000000b2b0472a5 */ /* 0x000fe4000f8e00ff */
[----:B----4-:R-:W-:Y:S02]  /*29f0*/  UISETP.NE.AND UP2, UPT, UR12, 0x1, UPT ;  /* 0x000000010c00788c */ /* 0x010fe4000bf45270 */
[----:B------:R-:W-:Y:S01]  /*2a00*/  UISETP.NE.AND UP0, UPT, UR10, 0x1, UPT ;  /* 0x000000010a00788c */ /* 0x000fe2000bf05270 */
[----:B------:R-:W-:-:S02]  /*2a10*/  UMOV UR6, UR7 ;  /* 0x0000000700067c82 */ /* 0x000fc40008000000 */
[----:B------:R-:W-:Y:S01]  /*2a20*/  UMOV UR4, UR5 ;  /* 0x0000000500047c82 */ /* 0x000fe20008000000 */
[----:B------:R-:W-:Y:S02]  /*2a30*/  USHF.R.U32.HI UR9, URZ, UR9, UR6 ;  /* 0x00000009ff097299 */ /* 0x000fe40008011606 */
[----:B-1----:R-:W-:Y:S02]  /*2a40*/  USHF.R.U32.HI UR4, URZ, UR13, UR4 ;  /* 0x0000000dff047299 */ /* 0x002fe40008011604 */
[----:B------:R-:W-:Y:S02]  /*2a50*/  USEL UR5, UR46, UR9, !UP2 ;  /* 0x000000092e057287 */ /* 0x000fe4000d000000 */
[----:B------:R-:W-:-:S04]  /*2a60*/  USEL UR4, UR43, UR4, !UP0 ;  /* 0x000000042b047287 */ /* 0x000fc8000c000000 */
[----:B------:R-:W-:Y:S02]  /*2a70*/  UIADD3 UR6, UPT, UPT, UR5, -UR4, URZ ;  /* 0x8000000405067290 */ /* 0x000fe4000fffe0ff */
[----:B------:R-:W-:Y:S02]  /*2a80*/  UIADD3 UR4, UPT, UPT, -UR5, UR4, URZ ;  /* 0x0000000405047290 */ /* 0x000fe4000fffe1ff */
[----:B------:R-:W-:Y:S02]  /*2a90*/  UIMAD UR43, UR6, UR10, UR43 ;  /* 0x0000000a062b72a4 */ /* 0x000fe4000f8e022b */
[----:B------:R-:W-:-:S12]  /*2aa0*/  UIMAD UR46, UR4, UR12, UR46 ;  /* 0x0000000c042e72a4 */ /* 0x000fd8000f8e022e */
.L_x_45:
[----:B------:R-:W-:Y:S01]  /*2ab0*/  VIADD R11, R11, 0x1 ;  /* 0x000000010b0b7836 */ /* 0x000fe20000000000 */
[----:B------:R-:W-:Y:S02]  /*2ac0*/  R2UR UR5, R51 ;  /* 0x00000000330572ca */ /* 0x000fe400000e0000 */
[----:B------:R-:W-:Y:S02]  /*2ad0*/  R2UR UR4, R50 ;  /* 0x00000000320472ca */ /* 0x000fe400000e0000 */
[C---:B------:R-:W-:Y:S02]  /*2ae0*/  ISETP.NE.AND P0, PT, R11.reuse, 0x2, PT ;  /* 0x000000020b00780c */ /* 0x040fe40003f05270 */
[----:B------:R-:W-:Y:S02]  /*2af0*/  PLOP3.LUT P2, PT, PT, PT, PT, 0x80, 0x8 ;  /* 0x000000000008781c */ /* 0x000fe40003f4f070 */
[----:B-1----:R-:W-:Y:S02]  /*2b00*/  SEL R0, RZ, 0x1, P0 ;  /* 0x00000001ff007807 */ /* 0x002fe40000000000 */
[----:B------:R-:W-:-:S02]  /*2b10*/  SEL R11, R11, RZ, P0 ;  /* 0x000000ff0b0b7207 */ /* 0x000fc40000000000 */
[----:B------:R-:W-:Y:S01]  /*2b20*/  LOP3.LUT R10, R10, R0, RZ, 0x3c, !PT ;  /* 0x000000000a0a7212 */ /* 0x000fe200078e3cff */
[----:B------:R-:W-:Y:S02]  /*2b30*/  UIADD3 UR20, UPT, UPT, UR46, UR5, URZ ;  /* 0x000000052e147290 */ /* 0x000fe4000fffe0ff */
[----:B------:R-:W-:Y:S01]  /*2b40*/  UIADD3 UR26, UPT, UPT, UR43, UR4, URZ ;  /* 0x000000042b1a7290 */ /* 0x000fe2000fffe0ff */
[----:B------:R-:W-:Y:S11]  /*2b50*/  BRA.U UP1, `(.L_x_46) ;  /* 0xffffffed01947547 */ /* 0x000ff6000b83ffff */
[----:B------:R-:W-:Y:S01]  /*2b60*/  UIADD3 UR21, UPT, UPT, UR21, 0x20, URZ ;  /* 0x0000002015157890 */ /* 0x000fe2000fffe0ff */
[----:B------:R-:W-:-:S03]  /*2b70*/  SHF.L.U32 R2, R12, 0x1f, RZ ;  /* 0x0000001f0c027819 */ /* 0x000fc600000006ff */
[----:B------:R-:W-:-:S09]  /*2b80*/  ULEA UR4, UR29, UR21, 0x3 ;  /* 0x000000151d047291 */ /* 0x000fd2000f8e18ff */
[----:B------:R-:W1:Y:S02]  /*2b90*/  SYNCS.PHASECHK.TRANS64.TRYWAIT P0, [UR4], R2 ;  /* 0x00000002ff0075a7 */ /* 0x000e640008001104 */
[----:B-1----:R-:W-:Y:S05]  /*2ba0*/  @!P0 BRA `(.L_x_47) ;  /* 0x0000005400808947 */ /* 0x002fea0003800000 */
.L_x_142:
[----:B------:R-:W-:-:S04]  /*2bb0*/  UIADD3 UR4, UPT, UPT, UR29, 0x1, URZ ;  /* 0x000000011d047890 */ /* 0x000fc8000fffe0ff */
[----:B------:R-:W-:-:S04]  /*2bc0*/  UISETP.NE.AND UP0, UPT, UR4, 0x4, UPT ;  /* 0x000000040400788c */ /* 0x000fc8000bf05270 */
[----:B------:R-:W-:Y:S02]  /*2bd0*/  USEL UR6, URZ, 0x1, UP0 ;  /* 0x00000001ff067887 */ /* 0x000fe40008000000 */
[----:B------:R-:W-:-:S04]  /*2be0*/  USEL UR4, UR4, URZ, UP0 ;  /* 0x000000ff04047287 */ /* 0x000fc80008000000 */
[----:B------:R-:W-:Y:S01]  /*2bf0*/  ULEA UR5, UR4, UR21, 0x3 ;  /* 0x0000001504057291 */ /* 0x000fe2000f8e18ff */
[----:B-1----:R-:W-:-:S04]  /*2c00*/  LOP3.LUT R2, R12, UR6, RZ, 0x3c, !PT ;  /* 0x000000060c027c12 */ /* 0x002fc8000f8e3cff */
[----:B------:R-:W-:-:S04]  /*2c10*/  SHF.L.U32 R3, R2, 0x1f, RZ ;  /* 0x0000001f02037819 */ /* 0x000fc800000006ff */
[----:B------:R-:W1:Y:S02]  /*2c20*/  SYNCS.PHASECHK.TRANS64.TRYWAIT P0, [UR5], R3 ;  /* 0x00000003ff0075a7 */ /* 0x000e640008001105 */
[----:B-1----:R-:W-:Y:S05]  /*2c30*/  @!P0 BRA `(.L_x_48) ;  /* 0x0000005400748947 */ /* 0x002fea0003800000 */
.L_x_144:
[----:B------:R-:W-:-:S04]  /*2c40*/  UIADD3 UR4, UPT, UPT, UR4, 0x1, URZ ;  /* 0x0000000104047890 */ /* 0x000fc8000fffe0ff */
[----:B------:R-:W-:-:S04]  /*2c50*/  UISETP.NE.AND UP0, UPT, UR4, 0x4, UPT ;  /* 0x000000040400788c */ /* 0x000fc8000bf05270 */
[----:B------:R-:W-:Y:S02]  /*2c60*/  USEL UR6, URZ, 0x1, UP0 ;  /* 0x00000001ff067887 */ /* 0x000fe40008000000 */
[----:B------:R-:W-:-:S04]  /*2c70*/  USEL UR4, UR4, URZ, UP0 ;  /* 0x000000ff04047287 */ /* 0x000fc80008000000 */
[----:B------:R-:W-:Y:S01]  /*2c80*/  ULEA UR5, UR4, UR21, 0x3 ;  /* 0x0000001504057291 */ /* 0x000fe2000f8e18ff */
[----:B------:R-:W-:-:S04]  /*2c90*/  LOP3.LUT R2, R2, UR6, RZ, 0x3c, !PT ;  /* 0x0000000602027c12 */ /* 0x000fc8000f8e3cff */
[----:B-1----:R-:W-:-:S04]  /*2ca0*/  SHF.L.U32 R3, R2, 0x1f, RZ ;  /* 0x0000001f02037819 */ /* 0x002fc800000006ff */
[----:B------:R-:W1:Y:S02]  /*2cb0*/  SYNCS.PHASECHK.TRANS64.TRYWAIT P0, [UR5], R3 ;  /* 0x00000003ff0075a7 */ /* 0x000e640008001105 */
[----:B-1----:R-:W-:Y:S05]  /*2cc0*/  @!P0 BRA `(.L_x_49) ;  /* 0x0000005400688947 */ /* 0x002fea0003800000 */
.L_x_146:
[----:B------:R-:W-:-:S04]  /*2cd0*/  UIADD3 UR4, UPT, UPT, UR4, 0x1, URZ ;  /* 0x0000000104047890 */ /* 0x000fc8000fffe0ff */
[----:B------:R-:W-:-:S04]  /*2ce0*/  UISETP.NE.AND UP0, UPT, UR4, 0x4, UPT ;  /* 0x000000040400788c */ /* 0x000fc8000bf05270 */
[----:B------:R-:W-:Y:S02]  /*2cf0*/  USEL UR5, URZ, 0x1, UP0 ;  /* 0x00000001ff057887 */ /* 0x000fe40008000000 */
[----:B------:R-:W-:-:S04]  /*2d00*/  USEL UR4, UR4, URZ, UP0 ;  /* 0x000000ff04047287 */ /* 0x000fc80008000000 */
[----:B------:R-:W-:Y:S01]  /*2d10*/  ULEA UR4, UR4, UR21, 0x3 ;  /* 0x0000001504047291 */ /* 0x000fe2000f8e18ff */
[----:B------:R-:W-:-:S04]  /*2d20*/  LOP3.LUT R2, R2, UR5, RZ, 0x3c, !PT ;  /* 0x0000000502027c12 */ /* 0x000fc8000f8e3cff */
[----:B------:R-:W-:Y:S01]  /*2d30*/  SHF.L.U32 R2, R2, 0x1f, RZ ;  /* 0x0000001f02027819 */ /* 0x000fe200000006ff */
[----:B-1----:R-:W-:-:S07]  /*2d40*/  IMAD.U32 R0, RZ, RZ, UR4 ;  /* 0x00000004ff007e24 */ /* 0x002fce000f8e00ff */
.L_x_50:
[----:B-1----:R1:W2:Y:S02]  /*2d50*/  SYNCS.PHASECHK.TRANS64.TRYWAIT P0, [R0+URZ], R2 ;  /* 0x00000002000075a7 */ /* 0x0022a400080011ff */
[----:B--2---:R-:W-:Y:S05]  /*2d60*/  @!P0 NANOSLEEP.SYNCS 0x989680 ;  /* 0x009896800000895d */ /* 0x004fea0003900000 */
[----:B------:R-:W2:Y:S02]  /*2d70*/  @!P0 SYNCS.PHASECHK.TRANS64 P0, [R0+URZ], R2 ;  /* 0x00000002000085a7 */ /* 0x000ea400080010ff */
[----:B--2---:R-:W-:Y:S05]  /*2d80*/  @P0 EXIT ;  /* 0x000000000000094d */ /* 0x004fea0003800000 */
[----:B------:R-:W-:Y:S05]  /*2d90*/  BRA `(.L_x_50) ;  /* 0xfffffffc00ec7947 */ /* 0x000fea000383ffff */
.L_x_22:
[----:B------:R-:W-:-:S04]  /*2da0*/  UISETP.NE.AND UP0, UPT, UR55, URZ, UPT ;  /* 0x000000ff3700728c */ /* 0x000fc8000bf05270 */
[----:B------:R-:W-:-:S09]  /*2db0*/  UISETP.NE.OR UP0, UPT, UR18, 0x1, UP0 ;  /* 0x000000011200788c */ /* 0x000fd20008705670 */
[----:B------:R-:W-:Y:S05]  /*2dc0*/  BRA.U UP0, `(.L_x_51) ;  /* 0x0000000500487547 */ /* 0x000fea000b800000 */
[----:B------:R-:W-:Y:S01]  /*2dd0*/  ISETP.GE.U32.AND P2, PT, R3, 0x4, PT ;  /* 0x000000040300780c */ /* 0x000fe20003f46070 */
[----:B------:R-:W-:Y:S01]  /*2de0*/  IMAD.MOV.U32 R12, RZ, RZ, 0x1 ;  /* 0x00000001ff0c7424 */ /* 0x000fe200078e00ff */
[----:B------:R-:W-:Y:S02]  /*2df0*/  CS2R R10, SRZ ;  /* 0x00000000000a7805 */ /* 0x000fe4000001ff00 */
[----:B------:R-:W-:Y:S01]  /*2e00*/  CS2R R8, SRZ ;  /* 0x0000000000087805 */ /* 0x000fe2000001ff00 */
[----:B------:R-:W-:Y:S01]  /*2e10*/  UMOV UR6, 0x400 ;  /* 0x0000040000067882 */ /* 0x000fe20000000000 */
[----:B------:R-:W-:Y:S01]  /*2e20*/  UMOV UR5, URZ ;  /* 0x000000ff00057c82 */ /* 0x000fe20008000000 */
[----:B------:R-:W-:-:S12]  /*2e30*/  ULEA UR6, UR55, UR6, 0x18 ;  /* 0x0000000637067291 */ /* 0x000fd8000f8ec0ff */
.L_x_55:
[----:B------:R-:W-:Y:S02]  /*2e40*/  LEA R0, R8, UR6, 0x3 ;  /* 0x0000000608007c11 */ /* 0x000fe4000f8e18ff */
[----:B------:R-:W-:-:S03]  /*2e50*/  SHF.L.U32 R4, R9, 0x1f, RZ ;  /* 0x0000001f09047819 */ /* 0x000fc600000006ff */
[----:B------:R-:W-:Y:S01]  /*2e60*/  VIADD R5, R0, 0xf0 ;  /* 0x000000f000057836 */ /* 0x000fe20000000000 */
[----:B------:R-:W1:Y:S02]  /*2e70*/  SYNCS.PHASECHK.TRANS64.TRYWAIT P0, [R0+URZ+0xe0], R4 ;  /* 0x0000e004000075a7 */ /* 0x000e6400080011ff */
[----:B-1----:R-:W-:Y:S05]  /*2e80*/  @!P0 BRA `(.L_x_52) ;  /* 0x0000005400108947 */ /* 0x002fea0003800000 */
.L_x_147:
[----:B------:R-:W-:Y:S01]  /*2e90*/  ULEA UR4, UR5, UR6, 0x3 ;  /* 0x0000000605047291 */ /* 0x000fe2000f8e18ff */
[----:B-1----:R-:W-:Y:S01]  /*2ea0*/  PRMT R0, RZ, 0x654, R5 ;  /* 0x00000654ff007816 */ /* 0x002fe20000000005 */
[----:B------:R-:W-:Y:S01]  /*2eb0*/  @!P2 IMAD.MOV.U32 R4, RZ, RZ, 0x10 ;  /* 0x00000010ff04a424 */ /* 0x000fe200078e00ff */
[----:B------:R-:W-:Y:S01]  /*2ec0*/  SHF.L.U32 R5, R12, 0x1f, RZ ;  /* 0x0000001f0c057819 */ /* 0x000fe200000006ff */
[----:B------:R-:W-:Y:S01]  /*2ed0*/  UIADD3 UR7, UPT, UPT, UR4, 0x80, URZ ;  /* 0x0000008004077890 */ /* 0x000fe2000fffe0ff */
[----:B------:R1:W-:Y:S05]  /*2ee0*/  SYNCS.ARRIVE.TRANS64.RED.A1T0 RZ, [R0+URZ], RZ ;  /* 0x000000ff00ff79a7 */ /* 0x0003ea00081004ff */
[----:B------:R-:W-:Y:S01]  /*2ef0*/  IMAD.U32 R6, RZ, RZ, UR7 ;  /* 0x00000007ff067e24 */ /* 0x000fe2000f8e00ff */
[----:B------:R-:W2:Y:S04]  /*2f00*/  SYNCS.PHASECHK.TRANS64.TRYWAIT P0, [UR4+0x90], R5 ;  /* 0x00009005ff0075a7 */ /* 0x000ea80008001104 */
[----:B------:R-:W-:Y:S01]  /*2f10*/  PRMT R6, R3, 0x654, R6 ;  /* 0x0000065403067816 */ /* 0x000fe20000000006 */
[----:B-12---:R-:W-:Y:S06]  /*2f20*/  @!P0 BRA `(.L_x_53) ;  /* 0x0000005000fc8947 */ /* 0x006fec0003800000 */
.L_x_149:
[----:B------:R-:W-:Y:S01]  /*2f30*/  ULEA UR8, UR5, UR6, 0x4 ;  /* 0x0000000605087291 */ /* 0x000fe2000f8e20ff */
[----:B------:R-:W-:Y:S01]  /*2f40*/  SEL R2, R6, R2, !P2 ;  /* 0x0000000206027207 */ /* 0x000fe20005000000 */
[----:B------:R-:W-:Y:S01]  /*2f50*/  UIADD3 UR9, UPT, UPT, UR4, 0x80, URZ ;  /* 0x0000008004097890 */ /* 0x000fe2000fffe0ff */
[----:B-1----:R-:W-:Y:S01]  /*2f60*/  LEA R0, R11, UR6, 0x3 ;  /* 0x000000060b007c11 */ /* 0x002fe2000f8e18ff */
[----:B------:R-:W-:Y:S01]  /*2f70*/  UIADD3 UR8, UPT, UPT, UR8, 0x110, URZ ;  /* 0x0000011008087890 */ /* 0x000fe2000fffe0ff */
[----:B------:R1:W-:Y:S01]  /*2f80*/  @!P2 SYNCS.ARRIVE.TRANS64.RED RZ, [R2+URZ], R4 ;  /* 0x0000000402ffa9a7 */ /* 0x0003e200080004ff */
[----:B------:R-:W-:Y:S01]  /*2f90*/  UIADD3 UR4, UPT, UPT, UR5, 0x1, URZ ;  /* 0x0000000105047890 */ /* 0x000fe2000fffe0ff */
[----:B------:R-:W-:-:S03]  /*2fa0*/  VIADD R8, R8, 0x1 ;  /* 0x0000000108087836 */ /* 0x000fc60000000000 */
[----:B------:R-:W-:Y:S02]  /*2fb0*/  UISETP.NE.AND UP0, UPT, UR4, 0x2, UPT ;  /* 0x000000020400788c */ /* 0x000fe4000bf05270 */
[----:B------:R-:W-:Y:S01]  /*2fc0*/  ISETP.NE.AND P0, PT, R8, 0x2, PT ;  /* 0x000000020800780c */ /* 0x000fe20003f05270 */
[----:B------:R-:W-:Y:S06]  /*2fd0*/  UGETNEXTWORKID.BROADCAST [UR8], [UR9] ;  /* 0x00000000080073ca */ /* 0x000fec0008000100 */
[----:B------:R-:W-:Y:S02]  /*2fe0*/  USEL UR7, URZ, 0x1, UP0 ;  /* 0x00000001ff077887 */ /* 0x000fe40008000000 */
[----:B------:R-:W-:-:S04]  /*2ff0*/  USEL UR5, UR4, URZ, UP0 ;  /* 0x000000ff04057287 */ /* 0x000fc80008000000 */
[----:B------:R-:W-:Y:S02]  /*3000*/  LOP3.LUT R12, R12, UR7, RZ, 0x3c, !PT ;  /* 0x000000070c0c7c12 */ /* 0x000fe4000f8e3cff */
[----:B-1----:R-:W-:-:S04]  /*3010*/  SHF.L.U32 R4, R10, 0x1f, RZ ;  /* 0x0000001f0a047819 */ /* 0x002fc800000006ff */
[----:B------:R-:W1:Y:S02]  /*3020*/  SYNCS.PHASECHK.TRANS64.TRYWAIT P1, [R0+URZ+0x80], R4 ;  /* 0x00008004000075a7 */ /* 0x000e6400080211ff */
[----:B-1----:R-:W-:Y:S05]  /*3030*/  @!P1 BRA `(.L_x_54) ;  /* 0x0000005000d09947 */ /* 0x002fea0003800000 */
.L_x_150:
[C---:B-1----:R-:W-:Y:S01]  /*3040*/  LEA R4, R11.reuse, UR6, 0x4 ;  /* 0x000000060b047c11 */ /* 0x042fe2000f8e20ff */
[----:B------:R-:W-:Y:S01]  /*3050*/  VIADD R0, R0, 0x90 ;  /* 0x0000009000007836 */ /* 0x000fe20000000000 */
[----:B------:R-:W-:Y:S01]  /*3060*/  SEL R8, R8, RZ, P0 ;  /* 0x000000ff08087207 */ /* 0x000fe20000000000 */
[----:B------:R-:W-:-:S03]  /*3070*/  VIADD R11, R11, 0x1 ;  /* 0x000000010b0b7836 */ /* 0x000fc60000000000 */
[----:B------:R-:W1:Y:S01]  /*3080*/  LDS.128 R4, [R4+0x110] ;  /* 0x0001100004047984 */ /* 0x000e620000000c00 */
[----:B------:R-:W-:Y:S02]  /*3090*/  PRMT R0, RZ, 0x654, R0 ;  /* 0x00000654ff007816 */ /* 0x000fe40000000000 */
[C---:B------:R-:W-:Y:S01]  /*30a0*/  ISETP.NE.AND P1, PT, R11.reuse, 0x2, PT ;  /* 0x000000020b00780c */ /* 0x040fe20003f25270 */
[----:B------:R-:W-:Y:S01]  /*30b0*/  @!PT LDS RZ, [RZ] ;  /* 0x00000000fffff984 */ /* 0x000fe20000000800 */
[----:B------:R-:W-:Y:S01]  /*30c0*/  @!PT LDS RZ, [RZ] ;  /* 0x00000000fffff984 */ /* 0x000fe20000000800 */
[----:B------:R-:W-:Y:S01]  /*30d0*/  @!PT LDS RZ, [RZ] ;  /* 0x00000000fffff984 */ /* 0x000fe20000000800 */
[----:B------:R-:W-:Y:S01]  /*30e0*/  @!PT LDS RZ, [RZ] ;  /* 0x00000000fffff984 */ /* 0x000fe20000000800 */
[----:B------:R2:W-:Y:S06]  /*30f0*/  MEMBAR.ALL.CTA ;  /* 0x0000000000007992 */ /* 0x0005ec0000008000 */
[----:B--2---:R-:W2:Y:S01]  /*3100*/  FENCE.VIEW.ASYNC.S ;  /* 0x00000000000073c6 */ /* 0x004ea20000000000 */
[----:B------:R-:W-:Y:S01]  /*3110*/  SEL R11, R11, RZ, P1 ;  /* 0x000000ff0b0b7207 */ /* 0x000fe20000800000 */
[----:B--2---:R2:W-:Y:S01]  /*3120*/  SYNCS.ARRIVE.TRANS64.RED.A1T0 RZ, [R0+URZ], RZ ;  /* 0x000000ff00ff79a7 */ /* 0x0045e200081004ff */
[----:B-1----:R-:W-:-:S02]  /*3130*/  LOP3.LUT P3, RZ, R6, 0x1, RZ, 0xc0, !PT ;  /* 0x0000000106ff7812 */ /* 0x002fc4000786c0ff */
[----:B------:R-:W-:-:S04]  /*3140*/  SEL R4, RZ, 0x1, P1 ;  /* 0x00000001ff047807 */ /* 0x000fc80000800000 */
[----:B------:R-:W-:Y:S02]  /*3150*/  LOP3.LUT R10, R10, R4, RZ, 0x3c, !PT ;  /* 0x000000040a0a7212 */ /* 0x000fe400078e3cff */
[----:B--2---:R-:W-:-:S04]  /*3160*/  SEL R0, RZ, 0x1, P0 ;  /* 0x00000001ff007807 */ /* 0x004fc80000000000 */
[----:B------:R-:W-:Y:S01]  /*3170*/  LOP3.LUT R9, R9, R0, RZ, 0x3c, !PT ;  /* 0x0000000009097212 */ /* 0x000fe200078e3cff */
[----:B------:R-:W-:Y:S06]  /*3180*/  @P3 BRA `(.L_x_55) ;  /* 0xfffffffc002c3947 */ /* 0x000fec000383ffff */
[----:B------:R-:W-:Y:S01]  /*3190*/  ULEA UR4, UR5, UR6, 0x3 ;  /* 0x0000000605047291 */ /* 0x000fe2000f8e18ff */
[----:B------:R-:W-:-:S08]  /*31a0*/  SHF.L.U32 R2, R12, 0x1f, RZ ;  /* 0x0000001f0c027819 */ /* 0x000fd000000006ff */
[----:B------:R-:W1:Y:S02]  /*31b0*/  SYNCS.PHASECHK.TRANS64 P0, [UR4+0x90], R2 ;  /* 0x00009002ff0075a7 */ /* 0x000e640008001004 */
[----:B-1----:R-:W-:Y:S05]  /*31c0*/  @P0 BRA `(.L_x_56) ;  /* 0x0000000000080947 */ /* 0x002fea0003800000 */
[----:B------:R-:W1:Y:S02]  /*31d0*/  SYNCS.PHASECHK.TRANS64.TRYWAIT P0, [UR4+0x90], R2 ;  /* 0x00009002ff0075a7 */ /* 0x000e640008001104 */
[----:B-1----:R-:W-:Y:S05]  /*31e0*/  @!P0 BRA `(.L_x_57) ;  /* 0x0000005000788947 */ /* 0x002fea0003800000 */
.L_x_56:
[----:B------:R-:W-:-:S04]  /*31f0*/  UIADD3 UR7, UPT, UPT, UR5, 0x1, URZ ;  /* 0x0000000105077890 */ /* 0x000fc8000fffe0ff */
[----:B------:R-:W-:-:S04]  /*3200*/  UISETP.NE.AND UP0, UPT, UR7, 0x2, UPT ;  /* 0x000000020700788c */ /* 0x000fc8000bf05270 */
[----:B------:R-:W-:Y:S02]  /*3210*/  USEL UR8, URZ, 0x1, UP0 ;  /* 0x00000001ff087887 */ /* 0x000fe40008000000 */
[----:B------:R-:W-:-:S04]  /*3220*/  USEL UR7, UR7, URZ, UP0 ;  /* 0x000000ff07077287 */ /* 0x000fc80008000000 */
[----:B------:R-:W-:Y:S01]  /*3230*/  ULEA UR7, UR7, UR6, 0x3 ;  /* 0x0000000607077291 */ /* 0x000fe2000f8e18ff */
[----:B-1----:R-:W-:-:S04]  /*3240*/  LOP3.LUT R2, R12, UR8, RZ, 0x3c, !PT ;  /* 0x000000080c027c12 */ /* 0x002fc8000f8e3cff */
[----:B------:R-:W-:-:S04]  /*3250*/  SHF.L.U32 R0, R2, 0x1f, RZ ;  /* 0x0000001f02007819 */ /* 0x000fc800000006ff */
[----:B------:R-:W1:Y:S02]  /*3260*/  SYNCS.PHASECHK.TRANS64 P0, [UR7+0x90], R0 ;  /* 0x00009000ff0075a7 */ /* 0x000e640008001007 */
[----:B-1----:R-:W-:Y:S05]  /*3270*/  @P0 EXIT ;  /* 0x000000000000094d */ /* 0x002fea0003800000 */
[----:B------:R-:W-:Y:S02]  /*3280*/  SHF.L.U32 R2, R2, 0x1f, RZ ;  /* 0x0000001f02027819 */ /* 0x000fe400000006ff */
[----:B------:R-:W-:-:S07]  /*3290*/  MOV R0, UR7 ;  /* 0x0000000700007c02 */ /* 0x000fce0008000f00 */
.L_x_58:
[----:B-1----:R1:W2:Y:S02]  /*32a0*/  SYNCS.PHASECHK.TRANS64.TRYWAIT P0, [R0+URZ+0x90], R2 ;  /* 0x00009002000075a7 */ /* 0x0022a400080011ff */
[----:B--2---:R-:W-:Y:S05]  /*32b0*/  @!P0 NANOSLEEP.SYNCS 0x989680 ;  /* 0x009896800000895d */ /* 0x004fea0003900000 */
[----:B------:R-:W2:Y:S02]  /*32c0*/  @!P0 SYNCS.PHASECHK.TRANS64 P0, [R0+URZ+0x90], R2 ;  /* 0x00009002000085a7 */ /* 0x000ea400080010ff */
[----:B--2---:R-:W-:Y:S05]  /*32d0*/  @P0 EXIT ;  /* 0x000000000000094d */ /* 0x004fea0003800000 */
[----:B------:R-:W-:Y:S05]  /*32e0*/  BRA `(.L_x_58) ;  /* 0xfffffffc00ec7947 */ /* 0x000fea000383ffff */
.L_x_51:
[----:B------:R-:W-:Y:S05]  /*32f0*/  BRA.U UP4, `(.L_x_59) ;  /* 0x0000001504487547 */ /* 0x000fea000b800000 */
[----:B------:R-:W-:Y:S01]  /*3300*/  UMOV UR4, 0x40 ;  /* 0x0000004000047882 */ /* 0x000fe20000000000 */
[----:B------:R-:W-:Y:S01]  /*3310*/  NOP ;  /* 0x0000000000007918 */ /* 0x000fe20000000000 */
[----:B------:R-:W-:Y:S01]  /*3320*/  ULEA UR5, UR55, UR4, 0x18 ;  /* 0x0000000437057291 */ /* 0x000fe2000f8ec0ff */
[----:B------:R-:W-:Y:S02]  /*3330*/  UMOV UR6, 0x400 ;  /* 0x0000040000067882 */ /* 0x000fe40000000000 */
[----:B------:R-:W-:-:S06]  /*3340*/  ULEA UR6, UR55, UR6, 0x18 ;  /* 0x0000000637067291 */ /* 0x000fcc000f8ec0ff */
[----:B------:R-:W1:Y:S02]  /*3350*/  LDS.U8 R3, [UR5+0x1c] ;  /* 0x00001c05ff037984 */ /* 0x000e640008000000 */
[----:B-1----:R-:W-:-:S13]  /*3360*/  ISETP.NE.AND P0, PT, R3, RZ, PT ;  /* 0x000000ff0300720c */ /* 0x002fda0003f05270 */
[----:B------:R-:W-:Y:S05]  /*3370*/  @P0 BRA `(.L_x_60) ;  /* 0x0000000400080947 */ /* 0x000fea0003800000 */
[----:B------:R-:W-:Y:S02]  /*3380*/  UISETP.NE.U32.AND UP1, UPT, UR68, 0x1, UPT ;  /* 0x000000014400788c */ /* 0x000fe4000bf25070 */
[----:B------:R-:W-:-:S07]  /*3390*/  UIADD3 UR7, UPT, UPT, UR5, 0x8, URZ ;  /* 0x0000000805077890 */ /* 0x000fce000fffe0ff */
[----:B------:R-:W-:Y:S05]  /*33a0*/  BRA.U !UP1, `(.L_x_61) ;  /* 0x00000001099c7547 */ /* 0x000fea000b800000 */
[----:B------:R-:W-:Y:S01]  /*33b0*/  ELECT P0, URZ, PT ;  /* 0x0000000000ff782f */ /* 0x000fe20003800000 */
[----:B------:R-:W-:-:S12]  /*33c0*/  BSSY B0, `(.L_x_61) ;  /* 0x0000025000007945 */ /* 0x000fd80003800000 */
[----:B------:R-:W-:Y:S05]  /*33d0*/  @!P0 BRA `(.L_x_62) ;  /* 0x00000000008c8947 */ /* 0x000fea0003800000 */
[----:B------:R-:W-:-:S05]  /*33e0*/  UMOV UR4, 0x10 ;  /* 0x0000001000047882 */ /* 0x000fca0000000000 */
[----:B------:R-:W-:Y:S04]  /*33f0*/  DEPBAR.LE SB1, 0x36 ;  /* 0x00009d800000791a */ /* 0x000fe80000000000 */
[----:B------:R-:W1:Y:S02]  /*3400*/  UTCATOMSWS.2CTA.FIND_AND_SET.ALIGN UP0, UR4, UR4 ;  /* 0x00000004000475e3 */ /* 0x000e640008200800 */
[----:B-1----:R-:W-:Y:S01]  /*3410*/  MOV R10, UR4 ;  /* 0x00000004000a7c02 */ /* 0x002fe20008000f00 */
[----:B------:R-:W-:Y:S06]  /*3420*/  BRA.U UP0, `(.L_x_63) ;  /* 0x0000000100187547 */ /* 0x000fec000b800000 */
.L_x_64:
[----:B------:R-:W-:Y:S05]  /*3430*/  NANOSLEEP 0x64 ;  /* 0x000000640000795d */ /* 0x000fea0003800000 */
[----:B------:R-:W-:-:S05]  /*3440*/  UMOV UR4, 0x10 ;  /* 0x0000001000047882 */ /* 0x000fca0000000000 */
[----:B------:R-:W-:Y:S04]  /*3450*/  DEPBAR.LE SB1, 0x36 ;  /* 0x00009d800000791a */ /* 0x000fe80000000000 */
[----:B------:R-:W1:Y:S02]  /*3460*/  UTCATOMSWS.2CTA.FIND_AND_SET.ALIGN UP0, UR4, UR4 ;  /* 0x00000004000475e3 */ /* 0x000e640008200800 */
[----:B-1----:R-:W-:Y:S01]  /*3470*/  MOV R10, UR4 ;  /* 0x00000004000a7c02 */ /* 0x002fe20008000f00 */
[----:B------:R-:W-:Y:S05]  /*3480*/  BRA.U !UP0, `(.L_x_64) ;  /* 0xfffffffd08e87547 */ /* 0x000fea000b83ffff */
.L_x_63:
[----:B------:R-:W1:Y:S01]  /*3490*/  LDS R6, [UR5+0x10] ;  /* 0x00001005ff067984 */ /* 0x000e620008000800 */
[----:B------:R-:W-:Y:S01]  /*34a0*/  IMAD.U32 R3, RZ, RZ, UR6 ;  /* 0x00000006ff037e24 */ /* 0x000fe2000f8e00ff */
[----:B------:R-:W-:-:S03]  /*34b0*/  MOV R4, UR69 ;  /* 0x0000004500047c02 */ /* 0x000fc60008000f00 */
[----:B------:R-:W-:Y:S01]  /*34c0*/  VIADD R3, R3, 0x130 ;  /* 0x0000013003037836 */ /* 0x000fe20000000000 */
[----:B-1----:R-:W-:-:S04]  /*34d0*/  SHF.L.U32 R6, R6, 0x1f, RZ ;  /* 0x0000001f06067819 */ /* 0x002fc800000006ff */
[----:B------:R-:W1:Y:S02]  /*34e0*/  SYNCS.PHASECHK.TRANS64.TRYWAIT P0, [UR5+0x8], R6 ;  /* 0x00000806ff0075a7 */ /* 0x000e640008001105 */
[----:B-1----:R-:W-:Y:S05]  /*34f0*/  @P0 BRA `(.L_x_65) ;  /* 0x0000000000080947 */ /* 0x002fea0003800000 */
[----:B------:R-:W1:Y:S02]  /*3500*/  SYNCS.PHASECHK.TRANS64.TRYWAIT P0, [UR5+0x8], R6 ;  /* 0x00000806ff0075a7 */ /* 0x000e640008001105 */
[----:B-1----:R-:W-:Y:S05]  /*3510*/  @!P0 BRA `(.L_x_66) ;  /* 0x0000004c00c48947 */ /* 0x002fea0003800000 */
.L_x_65:
[----:B------:R-:W-:Y:S01]  /*3520*/  PRMT R4, R4, 0x654, R3 ;  /* 0x0000065404047816 */ /* 0x000fe20000000003 */
[----:B------:R-:W-:Y:S01]  /*3530*/  HFMA2 R3, -RZ, RZ, 0, 5.9604644775390625e-08 ;  /* 0x00000001ff037431 */ /* 0x000fe200000001ff */
[----:B------:R-:W-:Y:S01]  /*3540*/  UPRMT UR4, UR69, 0x654, UR7 ;  /* 0x0000065445047896 */ /* 0x000fe20008000007 */
[----:B------:R-:W-:Y:S02]  /*3550*/  IMAD.MOV.U32 R8, RZ, RZ, 0xffff ;  /* 0x0000ffffff087424 */ /* 0x000fe400078e00ff */
[----:B-1----:R-:W-:Y:S02]  /*3560*/  IMAD.MOV.U32 R6, RZ, RZ, 0x4 ;  /* 0x00000004ff067424 */ /* 0x002fe400078e00ff */
[----:B------:R-:W-:Y:S01]  /*3570*/  IMAD.SHL.U32 R9, R10, 0x20, RZ ;  /* 0x000000200a097824 */ /* 0x000fe200078e00ff */
[----:B------:R-:W-:Y:S02]  /*3580*/  MOV R5, UR4 ;  /* 0x0000000400057c02 */ /* 0x000fe40008000f00 */
[-C--:B------:R-:W-:Y:S01]  /*3590*/  SHF.L.U32 R8, R8, R10.reuse, RZ ;  /* 0x0000000a08087219 */ /* 0x080fe200000006ff */
[----:B------:R1:W-:Y:S01]  /*35a0*/  SYNCS.ARRIVE.TRANS64.RED RZ, [UR4], R6 ;  /* 0x00000006ffff79a7 */ /* 0x0003e20008000404 */
[----:B------:R-:W-:Y:S01]  /*35b0*/  SHF.L.U32 R7, R3, R10, RZ ;  /* 0x0000000a03077219 */ /* 0x000fe200000006ff */
[----:B------:R1:W-:Y:S04]  /*35c0*/  STS [UR6+0x130], R9 ;  /* 0x00013009ff007988 */ /* 0x0003e80008000806 */
[----:B------:R1:W-:Y:S04]  /*35d0*/  STAS [R4.64], R10 ;  /* 0x0000000a04007dbd */ /* 0x0003e8000c0008ff */
[----:B------:R1:W-:Y:S04]  /*35e0*/  ATOMS.OR RZ, [UR5+0x14], R8 ;  /* 0x00001408ffff798c */ /* 0x0003e8000b000005 */
[----:B------:R1:W-:Y:S04]  /*35f0*/  ATOMS.OR RZ, [UR5+0x18], R7 ;  /* 0x00001807ffff798c */ /* 0x0003e8000b000005 */
[----:B------:R1:W-:Y:S02]  /*3600*/  ATOMS.XOR RZ, [UR5+0x10], R3 ;  /* 0x00001003ffff798c */ /* 0x0003e4000b800005 */
.L_x_62:
[----:B------:R-:W-:Y:S05]  /*3610*/  BSYNC B0 ;  /* 0x0000000000007941 */ /* 0x000fea0003800000 */
.L_x_61:
[----:B------:R-:W-:Y:S05]  /*3620*/  BRA.U UP1, `(.L_x_67) ;  /* 0x00000001016c7547 */ /* 0x000fea000b800000 */
[----:B------:R-:W-:-:S03]  /*3630*/  UMOV UR4, 0xffffffff ;  /* 0xffffffff00047882 */ /* 0x000fc60000000000 */
[----:B------:R-:W-:Y:S05]  /*3640*/  BRA.DIV UR4, `(.L_x_68) ;  /* 0x0000004e04907947 */ /* 0x000fea000b800000 */
[----:B------:R-:W-:-:S13]  /*3650*/  ELECT P6, URZ, PT ;  /* 0x0000000000ff782f */ /* 0x000fda00038c0000 */
.L_x_154:
[----:B------:R-:W-:Y:S05]  /*3660*/  @!P6 BRA `(.L_x_67) ;  /* 0x00000000005ce947 */ /* 0x000fea0003800000 */
[----:B-1----:R-:W1:Y:S02]  /*3670*/  LDS R4, [UR5+0x10] ;  /* 0x00001005ff047984 */ /* 0x002e640008000800 */
[----:B-1----:R-:W-:-:S04]  /*3680*/  SHF.L.U32 R4, R4, 0x1f, RZ ;  /* 0x0000001f04047819 */ /* 0x002fc800000006ff */
[----:B------:R-:W1:Y:S02]  /*3690*/  SYNCS.PHASECHK.TRANS64.TRYWAIT P0, [UR5+0x8], R4 ;  /* 0x00000804ff0075a7 */ /* 0x000e640008001105 */
[----:B-1----:R-:W-:Y:S05]  /*36a0*/  @P0 BRA `(.L_x_69) ;  /* 0x0000000000080947 */ /* 0x002fea0003800000 */
[----:B------:R-:W1:Y:S02]  /*36b0*/  SYNCS.PHASECHK.TRANS64.TRYWAIT P0, [UR5+0x8], R4 ;  /* 0x00000804ff0075a7 */ /* 0x000e640008001105 */
[----:B-1----:R-:W-:Y:S05]  /*36c0*/  @!P0 BRA `(.L_x_70) ;  /* 0x0000004c00908947 */ /* 0x002fea0003800000 */
.L_x_69:
[----:B------:R-:W2:Y:S01]  /*36d0*/  LDS R6, [UR6+0x130] ;  /* 0x00013006ff067984 */ /* 0x000ea20008000800 */
[----:B-1----:R-:W-:Y:S02]  /*36e0*/  HFMA2 R3, -RZ, RZ, 0, 5.9604644775390625e-08 ;  /* 0x00000001ff037431 */ /* 0x002fe400000001ff */
[----:B------:R-:W-:Y:S01]  /*36f0*/  IMAD.MOV.U32 R4, RZ, RZ, 0xffff ;  /* 0x0000ffffff047424 */ /* 0x000fe200078e00ff */
[----:B------:R-:W-:Y:S01]  /*3700*/  UPRMT UR4, UR69, 0x654, UR7 ;  /* 0x0000065445047896 */ /* 0x000fe20008000007 */
[----:B--2---:R-:W-:-:S03]  /*3710*/  IMAD.SHL.U32 R5, R6, 0x20, RZ ;  /* 0x0000002006057824 */ /* 0x004fc600078e00ff */
[-C--:B------:R-:W-:Y:S02]  /*3720*/  SHF.L.U32 R4, R4, R6.reuse, RZ ;  /* 0x0000000604047219 */ /* 0x080fe400000006ff */
[----:B------:R-:W-:Y:S01]  /*3730*/  SHF.L.U32 R6, R3, R6, RZ ;  /* 0x0000000603067219 */ /* 0x000fe200000006ff */
[----:B------:R2:W-:Y:S04]  /*3740*/  STS [UR6+0x130], R5 ;  /* 0x00013005ff007988 */ /* 0x0005e80008000806 */
[----:B------:R2:W-:Y:S04]  /*3750*/  ATOMS.OR RZ, [UR5+0x14], R4 ;  /* 0x00001404ffff798c */ /* 0x0005e8000b000005 */
[----:B------:R2:W-:Y:S01]  /*3760*/  ATOMS.OR RZ, [UR5+0x18], R6 ;  /* 0x00001806ffff798c */ /* 0x0005e2000b000005 */
[----:B------:R-:W-:Y:S03]  /*3770*/  SYNCS.ARRIVE.TRANS64.RED.A1T0 RZ, [UR4], RZ ;  /* 0x000000ffffff79a7 */ /* 0x000fe60008100404 */
[----:B------:R2:W-:Y:S01]  /*3780*/  ATOMS.XOR RZ, [UR5+0x10], R3 ;  /* 0x00001003ffff798c */ /* 0x0005e2000b800005 */
[----:B------:R-:W-:Y:S05]  /*3790*/  BRA `(.L_x_67) ;  /* 0x0000000000107947 */ /* 0x000fea0003800000 */
.L_x_60:
[----:B------:R-:W-:Y:S02]  /*37a0*/  MOV R3, 0xffffffff ;  /* 0xffffffff00037802 */ /* 0x000fe40000000f00 */
[----:B------:R-:W-:-:S03]  /*37b0*/  MOV R4, 0x37e0 ;  /* 0x000037e000047802 */ /* 0x000fc60000000f00 */
[----:B------:R1:W-:Y:S04]  /*37c0*/  STS [UR6+0x130], R3 ;  /* 0x00013003ff007988 */ /* 0x0003e80008000806 */
[----:B-1---5:R-:W-:Y:S05]  /*37d0*/  CALL.REL.NOINC `($__internal_1_$__cuda_sm10x_tcgen05_guardrail_trap_phase_invalid_during_alloc) ;  /* 0x0000005000f07944 */ /* 0x022fea0003c00000 */
.L_x_67:
[----:B------:R-:W-:Y:S05]  /*37e0*/  WARPSYNC.ALL ;  /* 0x0000000000007948 */ /* 0x000fea0003800000 */
[----:B------:R-:W3:Y:S01]  /*37f0*/  S2UR UR4, SR_CgaCtaId ;  /* 0x00000000000479c3 */ /* 0x000ee20000008800 */
[----:B------:R-:W-:Y:S01]  /*3800*/  UMOV UR41, 0x400 ;  /* 0x0000040000297882 */ /* 0x000fe20000000000 */
[----:B------:R-:W-:-:S06]  /*3810*/  NOP ;  /* 0x0000000000007918 */ /* 0x000fcc0000000000 */
[----:B------:R-:W-:Y:S06]  /*3820*/  BAR.ARV 0x6, 0xa0 ;  /* 0x0182800000007b1d */ /* 0x000fec0000002000 */
[----:B------:R-:W4:Y:S01]  /*3830*/  LDCU UR6, c[0x0][0x38c] ;  /* 0x00007180ff0677ac */ /* 0x000f220008000800 */
[----:B------:R-:W-:Y:S01]  /*3840*/  LOP3.LUT R0, R0, 0xffff, RZ, 0xc0, !PT ;  /* 0x0000ffff00007812 */ /* 0x000fe200078ec0ff */
[----:B-1----:R-:W-:Y:S01]  /*3850*/  IMAD.MOV.U32 R9, RZ, RZ, 0x1 ;  /* 0x00000001ff097424 */ /* 0x002fe200078e00ff */
[----:B------:R-:W-:Y:S01]  /*3860*/  LOP3.LUT R2, R2, 0xffff, RZ, 0xc0, !PT ;  /* 0x0000ffff02027812 */ /* 0x000fe200078ec0ff */
[----:B------:R-:W-:Y:S01]  /*3870*/  IMAD.MOV.U32 R8, RZ, RZ, RZ ;  /* 0x000000ffff087224 */ /* 0x000fe200078e00ff */
[----:B------:R-:W-:Y:S01]  /*3880*/  R2UR UR65, R0 ;  /* 0x00000000004172ca */ /* 0x000fe200000e0000 */
[----:B------:R-:W-:Y:S01]  /*3890*/  UMOV UR47, URZ ;  /* 0x000000ff002f7c82 */ /* 0x000fe20008000000 */
[----:B------:R-:W-:Y:S01]  /*38a0*/  R2UR UR43, R2 ;  /* 0x00000000022b72ca */ /* 0x000fe200000e0000 */
[----:B------:R-:W-:Y:S01]  /*38b0*/  UMOV UR38, URZ ;  /* 0x000000ff00267c82 */ /* 0x000fe20008000000 */
[----:B------:R-:W-:Y:S01]  /*38c0*/  UMOV UR37, URZ ;  /* 0x000000ff00257c82 */ /* 0x000fe20008000000 */
[----:B---3--:R-:W-:-:S02]  /*38d0*/  ULEA UR41, UR4, UR41, 0x18 ;  /* 0x0000002904297291 */ /* 0x008fc4000f8ec0ff */
[----:B------:R-:W-:Y:S02]  /*38e0*/  UISETP.NE.AND UP3, UPT, UR68, URZ, UPT ;  /* 0x000000ff4400728c */ /* 0x000fe4000bf65270 */
[----:B------:R-:W-:Y:S02]  /*38f0*/  UIADD3 UR5, UPT, UPT, UR41, 0x3300, URZ ;  /* 0x0000330029057890 */ /* 0x000fe4000fffe0ff */
[----:B------:R-:W-:Y:S02]  /*3900*/  UIADD3 UR4, UPT, UPT, UR41, 0x13300, URZ ;  /* 0x0001330029047890 */ /* 0x000fe4000fffe0ff */
[----:B----4-:R-:W-:Y:S01]  /*3910*/  UIADD3 UR6, UPT, UPT, UR6, 0x7f, URZ ;  /* 0x0000007f06067890 */ /* 0x010fe2000fffe0ff */
[----:B--2---:R-:W1:Y:S01]  /*3920*/  LDS R3, [UR41+0x130] ;  /* 0x00013029ff037984 */ /* 0x004e620008000800 */
[----:B------:R-:W-:Y:S02]  /*3930*/  USHF.R.U32.HI UR5, URZ, 0x4, UR5 ;  /* 0x00000004ff057899 */ /* 0x000fe40008011605 */
[----:B------:R-:W-:-:S02]  /*3940*/  USHF.R.S32.HI UR64, URZ, 0x1f, UR6 ;  /* 0x0000001fff407899 */ /* 0x000fc40008011406 */
[----:B------:R-:W-:Y:S02]  /*3950*/  USHF.R.U32.HI UR4, URZ, 0x4, UR4 ;  /* 0x00000004ff047899 */ /* 0x000fe40008011604 */
[----:B------:R-:W-:Y:S02]  /*3960*/  ULEA.HI UR64, UR64, UR6, URZ, 0x7 ;  /* 0x0000000640407291 */ /* 0x000fe4000f8f38ff */
[----:B------:R-:W-:Y:S02]  /*3970*/  ULOP3.LUT UR5, UR5, 0x3fff, URZ, 0xc0, !UPT ;  /* 0x00003fff05057892 */ /* 0x000fe4000f8ec0ff */
[----:B------:R-:W-:Y:S02]  /*3980*/  USHF.R.S32.HI UR64, URZ, 0x7, UR64 ;  /* 0x00000007ff407899 */ /* 0x000fe40008011440 */
[----:B------:R-:W-:Y:S02]  /*3990*/  ULOP3.LUT UR45, UR4, 0x3fff, URZ, 0xc0, !UPT ;  /* 0x00003fff042d7892 */ /* 0x000fe4000f8ec0ff */
[----:B------:R-:W-:Y:S01]  /*39a0*/  UISETP.LT.AND UP0, UPT, UR64, 0x1, UPT ;  /* 0x000000014000788c */ /* 0x000fe2000bf01270 */
[----:B------:R-:W-:Y:S01]  /*39b0*/  UMOV UR62, 0x0 ;  /* 0x00000000003e7882 */ /* 0x000fe20000000000 */
        /* <DEDUP_REMOVED lines=9> */
[----:B------:R-:W-:-:S02]  /*3a50*/  ULOP3.LUT UR44, UR5, 0x10000, URZ, 0xfc, !UPT ;  /* 0x00010000052c7892 */ /* 0x000fc4000f8efcff */
[----:B------:R-:W-:Y:S02]  /*3a60*/  ULOP3.LUT UR45, UR45, 0x10000, URZ, 0xfc, !UPT ;  /* 0x000100002d2d7892 */ /* 0x000fe4000f8efcff */
[----:B------:R-:W-:Y:S01]  /*3a70*/  USEL UR66, UR64, 0x1, !UP0 ;  /* 0x0000000140427887 */ /* 0x000fe2000c000000 */
[----:B------:R-:W-:Y:S01]  /*3a80*/  UMOV UR52, 0x0 ;  /* 0x0000000000347882 */ /* 0x000fe20000000000 */
[----:B------:R-:W-:Y:S01]  /*3a90*/  UMOV UR53, 0x8100490 ;  /* 0x0810049000357882 */ /* 0x000fe20000000000 */
[----:B------:R-:W-:Y:S01]  /*3aa0*/  UMOV UR50, 0x0 ;  /* 0x0000000000327882 */ /* 0x000fe20000000000 */
[----:B------:R-:W-:Y:S01]  /*3ab0*/  UMOV UR51, 0x8100490 ;  /* 0x0810049000337882 */ /* 0x000fe20000000000 */
[----:B------:R-:W-:Y:S01]  /*3ac0*/  UMOV UR48, 0x0 ;  /* 0x0000000000307882 */ /* 0x000fe20000000000 */
[----:B------:R-:W-:Y:S01]  /*3ad0*/  UMOV UR49, 0x8100490 ;  /* 0x0810049000317882 */ /* 0x000fe20000000000 */
[----:B-1----:R-:W-:Y:S02]  /*3ae0*/  R2UR UR67, R3 ;  /* 0x00000000034372ca */ /* 0x002fe400000e0000 */
[----:B------:R-:W-:-:S13]  /*3af0*/  CS2R R2, SRZ ;  /* 0x0000000000027805 */ /* 0x000fda000001ff00 */
.L_x_78:
[C---:B------:R-:W-:Y:S02]  /*3b00*/  LEA R0, R8.reuse, UR41, 0x3 ;  /* 0x0000002908007c11 */ /* 0x040fe4000f8e18ff */
[----:B------:R-:W-:Y:S02]  /*3b10*/  SHF.L.U32 R4, R3, 0x1f, RZ ;  /* 0x0000001f03047819 */ /* 0x000fe400000006ff */
[----:B------:R-:W-:Y:S02]  /*3b20*/  LEA R5, R8, UR41, 0x4 ;  /* 0x0000002908057c11 */ /* 0x000fe4000f8e20ff */
[----:B------:R-:W1:Y:S02]  /*3b30*/  SYNCS.PHASECHK.TRANS64.TRYWAIT P0, [R0+URZ+0x80], R4 ;  /* 0x00008004000075a7 */ /* 0x000e6400080011ff */
[----:B-1-3--:R-:W-:Y:S05]  /*3b40*/  @!P0 BRA `(.L_x_71) ;  /* 0x0000004800888947 */ /* 0x00afea0003800000 */
.L_x_155:
[----:B-1----:R-:W1:Y:S01]  /*3b50*/  LDS.128 R4, [R5+0x110] ;  /* 0x0001100005047984 */ /* 0x002e620000000c00 */
[----:B------:R-:W-:Y:S02]  /*3b60*/  VIADD R0, R0, 0x90 ;  /* 0x0000009000007836 */ /* 0x000fe40000000000 */
[----:B------:R-:W-:Y:S01]  /*3b70*/  VIADD R8, R8, 0x1 ;  /* 0x0000000108087836 */ /* 0x000fe20000000000 */
[----:B------:R-:W-:Y:S01]  /*3b80*/  @!PT LDS RZ, [RZ] ;  /* 0x00000000fffff984 */ /* 0x000fe20000000800 */
[----:B------:R-:W-:Y:S01]  /*3b90*/  @!PT LDS RZ, [RZ] ;  /* 0x00000000fffff984 */ /* 0x000fe20000000800 */
[----:B------:R-:W-:Y:S01]  /*3ba0*/  @!PT LDS RZ, [RZ] ;  /* 0x00000000fffff984 */ /* 0x000fe20000000800 */
[----:B------:R-:W-:Y:S01]  /*3bb0*/  @!PT LDS RZ, [RZ] ;  /* 0x00000000fffff984 */ /* 0x000fe20000000800 */
[----:B------:R2:W-:Y:S06]  /*3bc0*/  MEMBAR.ALL.CTA ;  /* 0x0000000000007992 */ /* 0x0005ec0000008000 */
[----:B--2---:R-:W2:Y:S01]  /*3bd0*/  FENCE.VIEW.ASYNC.S ;  /* 0x00000000000073c6 */ /* 0x004ea20000000000 */
[----:B------:R-:W-:-:S04]  /*3be0*/  PRMT R0, RZ, 0x654, R0 ;  /* 0x00000654ff007816 */ /* 0x000fc80000000000 */
[----:B--2---:R2:W-:Y:S01]  /*3bf0*/  SYNCS.ARRIVE.TRANS64.RED.A1T0 RZ, [R0+URZ], RZ ;  /* 0x000000ff00ff79a7 */ /* 0x0045e200081004ff */
[----:B-1----:R-:W-:Y:S01]  /*3c00*/  LOP3.LUT P1, RZ, R6, 0x1, RZ, 0xc0, !PT ;  /* 0x0000000106ff7812 */ /* 0x002fe2000782c0ff */
[----:B--2---:R-:W-:-:S12]  /*3c10*/  BRA.U UP3, `(.L_x_72) ;  /* 0x0000000503587547 */ /* 0x004fd8000b800000 */
[----:B------:R-:W1:Y:S01]  /*3c20*/  LDCU UR4, c[0x0][0x38c] ;  /* 0x00007180ff0477ac */ /* 0x000e620008000800 */
[----:B------:R-:W-:Y:S02]  /*3c30*/  PLOP3.LUT P2, PT, PT, PT, PT, 0x80, 0x8 ;  /* 0x000000000008781c */ /* 0x000fe40003f4f070 */
[----:B------:R-:W-:Y:S01]  /*3c40*/  SHF.L.U32 R4, R9, 0x1f, RZ ;  /* 0x0000001f09047819 */ /* 0x000fe200000006ff */
[----:B------:R-:W-:Y:S02]  /*3c50*/  ULEA UR46, UR47, UR41, 0x3 ;  /* 0x000000292f2e7291 */ /* 0x000fe4000f8e18ff */
[----:B------:R-:W-:Y:S02]  /*3c60*/  ULEA UR36, UR47, UR67, 0x5 ;  /* 0x000000432f247291 */ /* 0x000fe4000f8e28ff */
[----:B-1----:R-:W-:-:S06]  /*3c70*/  UISETP.GE.AND UP0, UPT, UR4, 0x1, UPT ;  /* 0x000000010400788c */ /* 0x002fcc000bf06270 */
[----:B------:R-:W-:-:S05]  /*3c80*/  PLOP3.LUT P0, PT, PT, PT, UP0, 0x80, 0x8 ;  /* 0x000000000008781c */ /* 0x000fca0003f0f008 */
[----:B------:R-:W-:-:S08]  /*3c90*/  @UP0 ULEA UR4, UR38, UR41, 0x3 ;  /* 0x0000002926040291 */ /* 0x000fd0000f8e18ff */
[----:B------:R-:W-:-:S04]  /*3ca0*/  @P0 SHF.L.U32 R0, R2, 0x1f, RZ ;  /* 0x0000001f02000819 */ /* 0x000fc800000006ff */
[----:B------:R1:W2:Y:S01]  /*3cb0*/  @P0 SYNCS.PHASECHK.TRANS64.TRYWAIT P2, [UR4], R0 ;  /* 0x00000000ff0005a7 */ /* 0x0002a20008041104 */
[----:B------:R-:W3:Y:S02]  /*3cc0*/  SYNCS.PHASECHK.TRANS64.TRYWAIT P0, [UR46+0xc0], R4 ;  /* 0x0000c004ff0075a7 */ /* 0x000ee4000800112e */
[----:B-123--:R-:W-:Y:S05]  /*3cd0*/  @!P0 BRA `(.L_x_73) ;  /* 0x0000004800388947 */ /* 0x00efea0003800000 */
.L_x_157:
[----:B------:R-:W-:Y:S01]  /*3ce0*/  UMOV UR42, UR37 ;  /* 0x00000025002a7c82 */ /* 0x000fe20008000000 */
[----:B------:R-:W-:Y:S05]  /*3cf0*/  BRA.U !UP0, `(.L_x_74) ;  /* 0x0000000508107547 */ /* 0x000fea000b800000 */
[----:B------:R-:W-:Y:S02]  /*3d00*/  UIADD3 UR42, UPT, UPT, UR66, UR37, URZ ;  /* 0x00000025422a7290 */ /* 0x000fe4000fffe0ff */
[----:B------:R-:W-:Y:S01]  /*3d10*/  UPLOP3.LUT UP2, UPT, UPT, UPT, UPT, 0x40, 0x4 ;  /* 0x000000000004789c */ /* 0x000fe20003f4e870 */
[----:B------:R-:W-:Y:S01]  /*3d20*/  UMOV UR39, UR64 ;  /* 0x0000004000277c82 */ /* 0x000fe20008000000 */
[----:B------:R-:W-:-:S09]  /*3d30*/  UMOV UR5, UR38 ;  /* 0x0000002600057c82 */ /* 0x000fd20008000000 */
.L_x_77:
[----:B------:R-:W-:Y:S01]  /*3d40*/  ULEA UR7, UR5, UR41, 0x3 ;  /* 0x0000002905077291 */ /* 0x000fe2000f8e18ff */
[----:B--23--:R-:W-:Y:S11]  /*3d50*/  @P2 BRA `(.L_x_75) ;  /* 0x00000000000c2947 */ /* 0x00cff60003800000 */
[----:B-1----:R-:W-:Y:S04]  /*3d60*/  SHF.L.U32 R4, R2, 0x1f, RZ ;  /* 0x0000001f02047819 */ /* 0x002fe800000006ff */
[----:B------:R-:W1:Y:S02]  /*3d70*/  SYNCS.PHASECHK.TRANS64.TRYWAIT P0, [UR7], R4 ;  /* 0x00000004ff0075a7 */ /* 0x000e640008001107 */
[----:B-1----:R-:W-:Y:S05]  /*3d80*/  @!P0 BRA `(.L_x_76) ;  /* 0x0000004800248947 */ /* 0x002fea0003800000 */
.L_x_75:
[----:B------:R-:W-:Y:S01]  /*3d90*/  UISETP.NE.AND UP0, UPT, UR39, 0x1, UPT ;  /* 0x000000012700788c */ /* 0x000fe2000bf05270 */
[----:B------:R-:W-:Y:S01]  /*3da0*/  PLOP3.LUT P2, PT, PT, PT, PT, 0x80, 0x8 ;  /* 0x000000000008781c */ /* 0x000fe20003f4f070 */
[----:B------:R-:W-:Y:S02]  /*3db0*/  UIADD3 UR4, UPT, UPT, UR5, 0x1, URZ ;  /* 0x0000000105047890 */ /* 0x000fe4000fffe0ff */
[----:B------:R-:W-:Y:S02]  /*3dc0*/  UIADD3 UR40, UPT, UPT, UR7, 0x20, URZ ;  /* 0x0000002007287890 */ /* 0x000fe4000fffe0ff */
[----:B------:R-:W-:Y:S01]  /*3dd0*/  UISETP.NE.AND UP1, UPT, UR4, 0x4, UPT ;  /* 0x000000040400788c */ /* 0x000fe2000bf25270 */
[----:B------:R-:W-:Y:S01]  /*3de0*/  PLOP3.LUT P0, PT, PT, PT, UP0, 0x80, 0x8 ;  /* 0x000000000008781c */ /* 0x000fe20003f0f008 */
[----:B------:R-:W-:Y:S02]  /*3df0*/  UIADD3 UR37, UPT, UPT, UR37, 0x1, URZ ;  /* 0x0000000125257890 */ /* 0x000fe4000fffe0ff */
[----:B------:R-:W-:Y:S02]  /*3e00*/  USEL UR6, URZ, 0x1, UP1 ;  /* 0x00000001ff067887 */ /* 0x000fe40008800000 */
[----:B------:R-:W-:Y:S02]  /*3e10*/  USEL UR38, UR4, URZ, UP1 ;  /* 0x000000ff04267287 */ /* 0x000fe40008800000 */
[----:B------:R-:W-:Y:S02]  /*3e20*/  UIADD3 UR39, UPT, UPT, UR39, -0x1, URZ ;  /* 0xffffffff27277890 */ /* 0x000fe4000fffe0ff */
[----:B------:R-:W-:Y:S01]  /*3e30*/  @UP0 ULEA UR4, UR38, UR41, 0x3 ;  /* 0x0000002926040291 */ /* 0x000fe2000f8e18ff */
[----:B------:R-:W-:Y:S01]  /*3e40*/  LOP3.LUT R2, R2, UR6, RZ, 0x3c, !PT ;  /* 0x0000000602027c12 */ /* 0x000fe2000f8e3cff */
[----:B------:R-:W-:Y:S02]  /*3e50*/  ULEA UR6, UR5, UR45, 0x9 ;  /* 0x0000002d05067291 */ /* 0x000fe4000f8e48ff */
[----:B------:R-:W-:Y:S01]  /*3e60*/  UISETP.NE.AND UP0, UPT, UR37, UR42, UPT ;  /* 0x0000002a2500728c */ /* 0x000fe2000bf05270 */
[----:B-1----:R-:W-:Y:S01]  /*3e70*/  @P0 SHF.L.U32 R0, R2, 0x1f, RZ ;  /* 0x0000001f02000819 */ /* 0x002fe200000006ff */
[----:B------:R-:W-:Y:S02]  /*3e80*/  UIADD3 UR34, UPT, UPT, UR6, 0x2, URZ ;  /* 0x0000000206227890 */ /* 0x000fe4000fffe0ff */
[----:B------:R-:W-:Y:S01]  /*3e90*/  UIADD3 UR30, UPT, UPT, UR6, 0x4, URZ ;  /* 0x00000004061e7890 */ /* 0x000fe2000fffe0ff */
[----:B------:R2:W3:Y:S01]  /*3ea0*/  @P0 SYNCS.PHASECHK.TRANS64.TRYWAIT P2, [UR4], R0 ;  /* 0x00000000ff0005a7 */ /* 0x0004e20008041104 */
[----:B------:R-:W-:Y:S02]  /*3eb0*/  ULEA UR4, UR5, UR44, 0xa ;  /* 0x0000002c05047291 */ /* 0x000fe4000f8e50ff */
[----:B------:R-:W-:Y:S02]  /*3ec0*/  UIADD3 UR26, UPT, UPT, UR6, 0x6, URZ ;  /* 0x00000006061a7890 */ /* 0x000fe4000fffe0ff */
        /* <DEDUP_REMOVED lines=10> */
[----:B------:R-:W-:Y:S01]  /*3f70*/  UIADD3 UR8, UPT, UPT, UR4, 0x206, URZ ;  /* 0x0000020604087890 */ /* 0x000fe2000fffe0ff */
[----:B------:R-:W-:Y:S01]  /*3f80*/  UMOV UR7, 0x40004040 ;  /* 0x4000404000077882 */ /* 0x000fe20000000000 */
[----:B------:R-:W-:Y:S01]  /*3f90*/  UMOV UR5, 0x40004040 ;  /* 0x4000404000057882 */ /* 0x000fe20000000000 */
[----:B------:R-:W-:Y:S01]  /*3fa0*/  UMOV UR35, 0x40004040 ;  /* 0x4000404000237882 */ /* 0x000fe20000000000 */
[----:B------:R1:W-:Y:S01]  /*3fb0*/  UTCHMMA.2CTA gdesc[UR4], gdesc[UR6], tmem[UR36], tmem[UR62], idesc[UR63], UP2 ;  /* 0x00ff3e06040075ea */ /* 0x0003e20009200024 */
[----:B------:R-:W-:Y:S01]  /*3fc0*/  UPLOP3.LUT UP2, UPT, UPT, UPT, UPT, 0x80, 0x8 ;  /* 0x000000000008789c */ /* 0x000fe20003f4f070 */
[----:B------:R-:W-:Y:S01]  /*3fd0*/  UMOV UR33, 0x40004040 ;  /* 0x4000404000217882 */ /* 0x000fe20000000000 */
[----:B------:R-:W-:Y:S01]  /*3fe0*/  UMOV UR31, 0x40004040 ;  /* 0x40004040001f7882 */ /* 0x000fe20000000000 */
[----:B------:R2:W-:Y:S01]  /*3ff0*/  UTCHMMA.2CTA gdesc[UR32], gdesc[UR34], tmem[UR36], tmem[UR60], idesc[UR61], UPT ;  /* 0x00ff3c22200075ea */ /* 0x0005e2000ba00024 */
        /* <DEDUP_REMOVED lines=14> */
[----:B------:R-:W-:Y:S01]  /*40e0*/  UMOV UR9, 0x40004040 ;  /* 0x4000404000097882 */ /* 0x000fe20000000000 */
[----:B------:R2:W-:Y:S01]  /*40f0*/  UTCHMMA.2CTA gdesc[UR12], gdesc[UR14], tmem[UR36], tmem[UR50], idesc[UR51], UPT ;  /* 0x00ff320e0c0075ea */ /* 0x0005e2000ba00024 */
[----:B------:R2:W-:Y:S01]  /*4100*/  UTCHMMA.2CTA gdesc[UR8], gdesc[UR10], tmem[UR36], tmem[UR48], idesc[UR49], UPT ;  /* 0x00ff300a080075ea */ /* 0x0005e2000ba00024 */
[----:B------:R2:W-:Y:S01]  /*4110*/  UTCBAR.2CTA.MULTICAST [UR40], URZ, UR43 ;  /* 0x000000ff280073e9 */ /* 0x0005e2000820082b */
[----:B-1----:R-:W-:Y:S01]  /*4120*/  UMOV UR5, UR38 ;  /* 0x0000002600057c82 */ /* 0x002fe20008000000 */
[----:B------:R-:W-:Y:S05]  /*4130*/  BRA.U UP0, `(.L_x_77) ;  /* 0xfffffffd00007547 */ /* 0x000fea000b83ffff */
.L_x_74:
[----:B------:R-:W-:Y:S01]  /*4140*/  UIADD3 UR4, UPT, UPT, UR46, 0xa0, URZ ;  /* 0x000000a02e047890 */ /* 0x000fe2000fffe0ff */
[----:B------:R-:W-:-:S08]  /*4150*/  UMOV UR37, UR42 ;  /* 0x0000002a00257c82 */ /* 0x000fd00008000000 */
[----:B------:R4:W-:Y:S01]  /*4160*/  UTCBAR.2CTA.MULTICAST [UR4], URZ, UR65 ;  /* 0x000000ff040073e9 */ /* 0x0009e20008200841 */
[----:B------:R-:W-:Y:S02]  /*4170*/  NOP ;  /* 0x0000000000007918 */ /* 0x000fe40000000000 */
.L_x_72:
[----:B----4-:R-:W-:Y:S01]  /*4180*/  UIADD3 UR4, UPT, UPT, UR47, 0x1, URZ ;  /* 0x000000012f047890 */ /* 0x010fe2000fffe0ff */
[----:B------:R-:W-:-:S03]  /*4190*/  ISETP.NE.AND P0, PT, R8, 0x2, PT ;  /* 0x000000020800780c */ /* 0x000fc60003f05270 */
[----:B------:R-:W-:Y:S01]  /*41a0*/  UISETP.NE.AND UP0, UPT, UR4, 0x4, UPT ;  /* 0x000000040400788c */ /* 0x000fe2000bf05270 */
[----:B-12---:R-:W-:Y:S02]  /*41b0*/  SEL R0, RZ, 0x1, P0 ;  /* 0x00000001ff007807 */ /* 0x006fe40000000000 */
[----:B------:R-:W-:Y:S01]  /*41c0*/  SEL R8, R8, RZ, P0 ;  /* 0x000000ff08087207 */ /* 0x000fe20000000000 */
[----:B------:R-:W-:Y:S01]  /*41d0*/  USEL UR5, URZ, 0x1, UP0 ;  /* 0x00000001ff057887 */ /* 0x000fe20008000000 */
[----:B------:R-:W-:Y:S01]  /*41e0*/  LOP3.LUT R3, R3, R0, RZ, 0x3c, !PT ;  /* 0x0000000003037212 */ /* 0x000fe200078e3cff */
[----:B------:R-:W-:-:S04]  /*41f0*/  USEL UR47, UR4, URZ, UP0 ;  /* 0x000000ff042f7287 */ /* 0x000fc80008000000 */
[----:B------:R-:W-:Y:S01]  /*4200*/  LOP3.LUT R9, R9, UR5, RZ, 0x3c, !PT ;  /* 0x0000000509097c12 */ /* 0x000fe2000f8e3cff */
[----:B------:R-:W-:Y:S07]  /*4210*/  @P1 BRA `(.L_x_78) ;  /* 0xfffffff800381947 */ /* 0x000fee000383ffff */
[----:B------:R-:W1:Y:S01]  /*4220*/  S2UR UR8, SR_CgaCtaId ;  /* 0x00000000000879c3 */ /* 0x000e620000008800 */
[----:B------:R-:W-:Y:S01]  /*4230*/  ELECT P0, URZ, PT ;  /* 0x0000000000ff782f */ /* 0x000fe20003800000 */
[----:B------:R-:W-:Y:S01]  /*4240*/  HFMA2 R0, -RZ, RZ, 0, 5.9604644775390625e-08 ;  /* 0x00000001ff007431 */ /* 0x000fe200000001ff */
[----:B------:R-:W-:-:S05]  /*4250*/  UMOV UR4, 0x40 ;  /* 0x0000004000047882 */ /* 0x000fca0000000000 */
[----:B------:R-:W-:Y:S01]  /*4260*/  UVIRTCOUNT.DEALLOC.SMPOOL 0x80 ;  /* 0x000000800000784c */ /* 0x000fe20000000000 */
[----:B------:R-:W-:Y:S02]  /*4270*/  UISETP.NE.AND UP1, UPT, UR68, URZ, UPT ;  /* 0x000000ff4400728c */ /* 0x000fe4000bf25270 */
[----:B-1----:R-:W-:-:S09]  /*4280*/  ULEA UR8, UR8, UR4, 0x18 ;  /* 0x0000000408087291 */ /* 0x002fd2000f8ec0ff */
[----:B------:R1:W-:Y:S01]  /*4290*/  @P0 STS.U8 [UR8+0x1c], R0 ;  /* 0x00001c00ff000988 */ /* 0x0003e20008000008 */
[----:B------:R-:W-:Y:S05]  /*42a0*/  BRA.U UP1, `(.L_x_79) ;  /* 0x0000000101a07547 */ /* 0x000fea000b800000 */
[----:B------:R-:W-:Y:S01]  /*42b0*/  UIADD3 UR7, UPT, UPT, UR41, 0xc0, URZ ;  /* 0x000000c029077890 */ /* 0x000fe2000fffe0ff */
[----:B------:R-:W-:-:S03]  /*42c0*/  SHF.L.U32 R2, R9, 0x1f, RZ ;  /* 0x0000001f09027819 */ /* 0x000fc600000006ff */
[----:B------:R-:W-:-:S09]  /*42d0*/  ULEA UR4, UR47, UR7, 0x3 ;  /* 0x000000072f047291 */ /* 0x000fd2000f8e18ff */
[----:B------:R-:W2:Y:S02]  /*42e0*/  SYNCS.PHASECHK.TRANS64.TRYWAIT P0, [UR4], R2 ;  /* 0x00000002ff0075a7 */ /* 0x000ea40008001104 */
[----:B--2---:R-:W-:Y:S05]  /*42f0*/  @!P0 BRA `(.L_x_80) ;  /* 0x0000004000e08947 */ /* 0x004fea0003800000 */
.L_x_160:
        /* <DEDUP_REMOVED lines=9> */
.L_x_162:
        /* <DEDUP_REMOVED lines=9> */
.L_x_164:
[----:B------:R-:W-:-:S04]  /*4420*/  UIADD3 UR4, UPT, UPT, UR4, 0x1, URZ ;  /* 0x0000000104047890 */ /* 0x000fc8000fffe0ff */
[----:B------:R-:W-:-:S04]  /*4430*/  UISETP.NE.AND UP0, UPT, UR4, 0x4, UPT ;  /* 0x000000040400788c */ /* 0x000fc8000bf05270 */
[----:B------:R-:W-:Y:S02]  /*4440*/  USEL UR5, URZ, 0x1, UP0 ;  /* 0x00000001ff057887 */ /* 0x000fe40008000000 */
[----:B------:R-:W-:-:S04]  /*4450*/  USEL UR4, UR4, URZ, UP0 ;  /* 0x000000ff04047287 */ /* 0x000fc80008000000 */
[----:B------:R-:W-:Y:S01]  /*4460*/  ULEA UR4, UR4, UR7, 0x3 ;  /* 0x0000000704047291 */ /* 0x000fe2000f8e18ff */
[----:B------:R-:W-:-:S04]  /*4470*/  LOP3.LUT R2, R2, UR5, RZ, 0x3c, !PT ;  /* 0x0000000502027c12 */ /* 0x000fc8000f8e3cff */
[----:B------:R-:W-:Y:S01]  /*4480*/  SHF.L.U32 R2, R2, 0x1f, RZ ;  /* 0x0000001f02027819 */ /* 0x000fe200000006ff */
[----:B-1----:R-:W-:-:S04]  /*4490*/  IMAD.U32 R0, RZ, RZ, UR4 ;  /* 0x00000004ff007e24 */ /* 0x002fc8000f8e00ff */
[----:B------:R1:W2:Y:S03]  /*44a0*/  SYNCS.PHASECHK.TRANS64.TRYWAIT P0, [R0+URZ], R2 ;  /* 0x00000002000075a7 */ /* 0x0002a600080011ff */
[----:B--2---:R-:W-:Y:S05]  /*44b0*/  @!P0 NANOSLEEP.SYNCS 0x989680 ;  /* 0x009896800000895d */ /* 0x004fea0003900000 */
[----:B------:R-:W2:Y:S02]  /*44c0*/  @!P0 SYNCS.PHASECHK.TRANS64 P0, [R0+URZ], R2 ;  /* 0x00000002000085a7 */ /* 0x000ea400080010ff */
[----:B--2---:R-:W-:Y:S05]  /*44d0*/  @P0 BRA `(.L_x_83) ;  /* 0x0000000000200947 */ /* 0x004fea0003800000 */
.L_x_84:
[----:B--2---:R2:W4:Y:S02]  /*44e0*/  SYNCS.PHASECHK.TRANS64.TRYWAIT P0, [R0+URZ], R2 ;  /* 0x00000002000075a7 */ /* 0x00452400080011ff */
[----:B----4-:R-:W-:Y:S05]  /*44f0*/  @!P0 NANOSLEEP.SYNCS 0x989680 ;  /* 0x009896800000895d */ /* 0x010fea0003900000 */
[----:B------:R-:W4:Y:S02]  /*4500*/  @!P0 SYNCS.PHASECHK.TRANS64 P0, [R0+URZ], R2 ;  /* 0x00000002000085a7 */ /* 0x000f2400080010ff */
[----:B----4-:R-:W-:Y:S05]  /*4510*/  @!P0 BRA `(.L_x_84) ;  /* 0xfffffffc00f08947 */ /* 0x010fea000383ffff */
[----:B------:R-:W-:Y:S05]  /*4520*/  BRA `(.L_x_83) ;  /* 0x00000000000c7947 */ /* 0x000fea0003800000 */
.L_x_79:
[----:B------:R-:W-:-:S04]  /*4530*/  UIADD3 UR4, UPT, UPT, UR41, 0x100, URZ ;  /* 0x0000010029047890 */ /* 0x000fc8000fffe0ff */
[----:B------:R-:W-:-:S09]  /*4540*/  UPRMT UR4, UR69, 0x654, UR4 ;  /* 0x0000065445047896 */ /* 0x000fd20008000004 */
[----:B------:R-:W-:Y:S03]  /*4550*/  SYNCS.ARRIVE.TRANS64.RED.A1T0 RZ, [UR4], RZ ;  /* 0x000000ffffff79a7 */ /* 0x000fe60008100404 */
.L_x_83:
[----:B-12---:R-:W-:Y:S01]  /*4560*/  SHF.L.U32 R2, RZ, 0x1f, RZ ;  /* 0x0000001fff027819 */ /* 0x006fe200000006ff */
[----:B------:R-:W-:Y:S01]  /*4570*/  UIADD3 UR4, UPT, UPT, UR41, 0x100, URZ ;  /* 0x0000010029047890 */ /* 0x000fe2000fffe0ff */
[----:B------:R-:W-:Y:S02]  /*4580*/  PLOP3.LUT P0, PT, PT, PT, UP1, 0x80, 0x8 ;  /* 0x000000000008781c */ /* 0x000fe40003f0f018 */
[----:B------:R-:W1:Y:S02]  /*4590*/  SYNCS.PHASECHK.TRANS64.TRYWAIT P1, [UR41+0x100], R2 ;  /* 0x00010002ff0075a7 */ /* 0x000e640008021129 */
[----:B-1----:R-:W-:Y:S09]  /*45a0*/  @!P1 BRA `(.L_x_85) ;  /* 0x00000040007c9947 */ /* 0x002ff20003800000 */
.L_x_166:
[----:B------:R-:W-:Y:S01]  /*45b0*/  @!UP1 UPRMT UR4, UR69, 0x654, UR4 ;  /* 0x0000065445049896 */ /* 0x000fe20008000004 */
[----:B------:R-:W-:Y:S01]  /*45c0*/  UMOV UR5, 0xffff ;  /* 0x0000ffff00057882 */ /* 0x000fe20000000000 */
[----:B------:R-:W-:-:S07]  /*45d0*/  UMOV UR6, 0x1 ;  /* 0x0000000100067882 */ /* 0x000fce0000000000 */
[----:B------:R-:W-:Y:S01]  /*45e0*/  @!P0 SYNCS.ARRIVE.TRANS64.RED.A1T0 RZ, [UR4], RZ ;  /* 0x000000ffffff89a7 */ /* 0x000fe20008100404 */
[----:B------:R-:W-:Y:S01]  /*45f0*/  NOP ;  /* 0x0000000000007918 */ /* 0x000fe20000000000 */
[----:B-1----:R-:W1:Y:S01]  /*4600*/  LDS R0, [UR8+0x14] ;  /* 0x00001408ff007984 */ /* 0x002e620008000800 */
[----:B------:R-:W-:-:S04]  /*4610*/  ULOP3.LUT UR4, UR67, 0xffff, URZ, 0xc0, !UPT ;  /* 0x0000ffff43047892 */ /* 0x000fc8000f8ec0ff */
[----:B------:R-:W-:-:S04]  /*4620*/  USHF.R.U32.HI UR4, URZ, 0x5, UR4 ;  /* 0x00000005ff047899 */ /* 0x000fc80008011604 */
[----:B------:R-:W-:Y:S02]  /*4630*/  USHF.L.U32 UR5, UR5, UR4, URZ ;  /* 0x0000000405057299 */ /* 0x000fe400080006ff */
[----:B------:R-:W-:-:S04]  /*4640*/  USHF.L.U32 UR4, UR6, UR4, URZ ;  /* 0x0000000406047299 */ /* 0x000fc800080006ff */
[----:B-1----:R-:W-:-:S04]  /*4650*/  LOP3.LUT R0, R0, UR5, RZ, 0xc0, !PT ;  /* 0x0000000500007c12 */ /* 0x002fc8000f8ec0ff */
[----:B------:R-:W-:-:S13]  /*4660*/  ISETP.NE.AND P0, PT, R0, UR5, PT ;  /* 0x0000000500007c0c */ /* 0x000fda000bf05270 */
[----:B------:R-:W-:Y:S05]  /*4670*/  @P0 BRA `(.L_x_86) ;  /* 0x0000000000580947 */ /* 0x000fea0003800000 */
[----:B------:R-:W1:Y:S02]  /*4680*/  LDS R0, [UR8+0x18] ;  /* 0x00001808ff007984 */ /* 0x000e640008000800 */
[----:B-1----:R-:W-:-:S04]  /*4690*/  LOP3.LUT R0, R0, UR4, RZ, 0xc0, !PT ;  /* 0x0000000400007c12 */ /* 0x002fc8000f8ec0ff */
[----:B------:R-:W-:-:S13]  /*46a0*/  ISETP.NE.AND P0, PT, R0, UR4, PT ;  /* 0x0000000400007c0c */ /* 0x000fda000bf05270 */
[----:B------:R-:W-:Y:S05]  /*46b0*/  @P0 BRA `(.L_x_87) ;  /* 0x00000000003c0947 */ /* 0x000fea0003800000 */
[----:B------:R-:W1:Y:S01]  /*46c0*/  S2R R2, SR_LANEID ;  /* 0x0000000000027919 */ /* 0x000e620000000000 */
[----:B------:R-:W-:-:S06]  /*46d0*/  ULOP3.LUT UR5, URZ, UR5, URZ, 0x33, !UPT ;  /* 0x00000005ff057292 */ /* 0x000fcc000f8e33ff */
[----:B------:R-:W-:-:S04]  /*46e0*/  IMAD.U32 R0, RZ, RZ, UR5 ;  /* 0x00000005ff007e24 */ /* 0x000fc8000f8e00ff */
[----:B------:R2:W4:Y:S02]  /*46f0*/  REDUX UR7, R0 ;  /* 0x00000000000773c4 */ /* 0x0005240000000000 */
[----:B------:R1:W-:Y:S01]  /*4700*/  UTCATOMSWS.AND URZ, UR5 ;  /* 0x0000000500ff79e3 */ /* 0x0003e20008000000 */
[----:B--2---:R-:W-:Y:S01]  /*4710*/  LOP3.LUT R0, RZ, UR4, RZ, 0x33, !PT ;  /* 0x00000004ff007c12 */ /* 0x004fe2000f8e33ff */
[----:B------:R-:W-:Y:S02]  /*4720*/  VOTEU.ANY UR4, UPT, PT ;  /* 0x0000000000047886 */ /* 0x000fe400038e0100 */
[----:B------:R-:W-:Y:S02]  /*4730*/  UFLO.U32 UR4, UR4 ;  /* 0x00000004000472bd */ /* 0x000fe400080e0000 */
[----:B------:R-:W2:Y:S04]  /*4740*/  REDUX UR6, R0 ;  /* 0x00000000000673c4 */ /* 0x000ea80000000000 */
[----:B-1----:R-:W-:-:S02]  /*4750*/  ISETP.EQ.U32.AND P0, PT, R2, UR4, PT ;  /* 0x0000000402007c0c */ /* 0x002fc4000bf02070 */
[----:B----4-:R-:W-:-:S11]  /*4760*/  MOV R2, UR7 ;  /* 0x0000000700027c02 */ /* 0x010fd60008000f00 */
[----:B------:R1:W-:Y:S01]  /*4770*/  @P0 ATOMS.AND RZ, [UR8+0x14], R2 ;  /* 0x00001402ffff098c */ /* 0x0003e2000a800008 */
[----:B--2---:R-:W-:-:S05]  /*4780*/  IMAD.U32 R0, RZ, RZ, UR6 ;  /* 0x00000006ff007e24 */ /* 0x004fca000f8e00ff */
[----:B------:R1:W-:Y:S01]  /*4790*/  @P0 ATOMS.AND RZ, [UR8+0x18], R0 ;  /* 0x00001800ffff098c */ /* 0x0003e2000a800008 */
[----:B------:R-:W-:Y:S05]  /*47a0*/  BRA `(.L_x_88) ;  /* 0x0000000000147947 */ /* 0x000fea0003800000 */
.L_x_87:
[----:B------:R-:W-:Y:S02]  /*47b0*/  MOV R2, 0x47d0 ;  /* 0x000047d000027802 */ /* 0x000fe40000000f00 */
[----:B---3-5:R-:W-:Y:S05]  /*47c0*/  CALL.REL.NOINC `($__internal_0_$__cuda_sm10x_tcgen05_guardrail_trap_col_being_dealloced_not_returned_by_alloc) ;  /* 0x0000004000e87944 */ /* 0x028fea0003c00000 */
[----:B------:R-:W-:Y:S05]  /*47d0*/  BRA `(.L_x_88) ;  /* 0x0000000000087947 */ /* 0x000fea0003800000 */
.L_x_86:
[----:B------:R-:W-:Y:S02]  /*47e0*/  MOV R2, 0x4800 ;  /* 0x0000480000027802 */ /* 0x000fe40000000f00 */
[----:B---3-5:R-:W-:Y:S05]  /*47f0*/  CALL.REL.NOINC `($__internal_2_$__cuda_sm10x_tcgen05_guardrail_trap_unallocated_columns_being_dealloced) ;  /* 0x0000004000f47944 */ /* 0x028fea0003c00000 */
.L_x_88:
[----:B------:R-:W-:Y:S01]  /*4800*/  NOP ;  /* 0x0000000000007918 */ /* 0x000fe20000000000 */
[----:B------:R-:W-:Y:S05]  /*4810*/  EXIT ;  /* 0x000000000000794d */ /* 0x000fea0003800000 */
.L_x_59:
[----:B------:R-:W-:-:S09]  /*4820*/  UISETP.NE.OR UP0, UPT, UR18, 0x3, !UP3 ;  /* 0x000000031200788c */ /* 0x000fd2000df05670 */
[----:B------:R-:W-:Y:S05]  /*4830*/  BRA.U UP0, `(.L_x_89) ;  /* 0x00000011002c7547 */ /* 0x000fea000b800000 */
[----:B------:R-:W1:Y:S01]  /*4840*/  LDCU UR37, c[0x0][0x370] ;  /* 0x00006e00ff2577ac */ /* 0x000e620008000800 */
[----:B------:R-:W2:Y:S01]  /*4850*/  LDC.64 R16, c[0x0][0x348] ;  /* 0x0000d200ff107b82 */ /* 0x000ea20000000a00 */
[----:B------:R-:W-:Y:S02]  /*4860*/  HFMA2 R13, -RZ, RZ, 0, 0 ;  /* 0x00000000ff0d7431 */ /* 0x000fe400000001ff */
[----:B------:R-:W-:Y:S01]  /*4870*/  IMAD.MOV.U32 R15, RZ, RZ, 0x1 ;  /* 0x00000001ff0f7424 */ /* 0x000fe200078e00ff */
[----:B------:R-:W1:Y:S01]  /*4880*/  LDCU.128 UR32, c[0x0][0xb10] ;  /* 0x00016200ff2077ac */ /* 0x000e620008000c00 */
[----:B------:R-:W-:Y:S01]  /*4890*/  IMAD.MOV.U32 R14, RZ, RZ, RZ ;  /* 0x000000ffff0e7224 */ /* 0x000fe200078e00ff */
[----:B------:R-:W-:Y:S01]  /*48a0*/  MOV R7, 0x1000 ;  /* 0x0000100000077802 */ /* 0x000fe20000000f00 */
[----:B------:R-:W3:Y:S01]  /*48b0*/  LDCU UR31, c[0x0][0x374] ;  /* 0x00006e80ff1f77ac */ /* 0x000ee20008000800 */
[----:B------:R-:W4:Y:S01]  /*48c0*/  LDC.64 R2, c[0x0][0x888] ;  /* 0x00022200ff027b82 */ /* 0x000f220000000a00 */
[----:B------:R-:W3:Y:S01]  /*48d0*/  LDCU UR15, c[0x0][0xb0c] ;  /* 0x00016180ff0f77ac */ /* 0x000ee20008000800 */
[----:B------:R-:W3:Y:S06]  /*48e0*/  LDCU UR41, c[0x0][0xb20] ;  /* 0x00016400ff2977ac */ /* 0x000eec0008000800 */
[----:B------:R-:W2:Y:S01]  /*48f0*/  LDC.64 R4, c[0x0][0x890] ;  /* 0x00022400ff047b82 */ /* 0x000ea20000000a00 */
[----:B------:R-:W3:Y:S01]  /*4900*/  LDCU UR4, c[0x0][0xb30] ;  /* 0x00016600ff0477ac */ /* 0x000ee20008000800 */
[----:B-1----:R-:W-:-:S02]  /*4910*/  UIMAD.WIDE.U32 UR6, UR37, UR32, URZ ;  /* 0x00000020250672a5 */ /* 0x002fc4000f8e00ff */
[----:B---3--:R-:W-:Y:S01]  /*4920*/  UIMAD.WIDE.U32 UR8, UR31, UR35, URZ ;  /* 0x000000231f0872a5 */ /* 0x008fe2000f8e00ff */
[----:B------:R-:W-:Y:S01]  /*4930*/  UMOV UR29, 0x400 ;  /* 0x00000400001d7882 */ /* 0x000fe20000000000 */
[----:B------:R-:W-:-:S03]  /*4940*/  UPLOP3.LUT UP3, UPT, UPT, UPT, UPT, 0x40, 0x4 ;  /* 0x000000000004789c */ /* 0x000fc60003f6e870 */
[----:B------:R-:W-:Y:S01]  /*4950*/  UMOV UR6, UR7 ;  /* 0x0000000700067c82 */ /* 0x000fe20008000000 */
[----:B------:R-:W-:Y:S01]  /*4960*/  UISETP.GE.AND UP0, UPT, UR42, 0x1, UPT ;  /* 0x000000012a00788c */ /* 0x000fe2000bf06270 */
[----:B------:R-:W-:Y:S01]  /*4970*/  UMOV UR38, UR9 ;  /* 0x0000000900267c82 */ /* 0x000fe20008000000 */
[----:B------:R-:W-:Y:S01]  /*4980*/  UISETP.NE.AND UP4, UPT, UR42, 0x1, UPT ;  /* 0x000000012a00788c */ /* 0x000fe2000bf85270 */
[----:B------:R-:W1:Y:S01]  /*4990*/  LDCU.64 UR22, c[0x0][0xb28] ;  /* 0x00016500ff1677ac */ /* 0x000e620008000a00 */
[----:B------:R-:W-:Y:S02]  /*49a0*/  ULEA UR29, UR55, UR29, 0x18 ;  /* 0x0000001d371d7291 */ /* 0x000fe4000f8ec0ff */
[----:B------:R-:W-:Y:S02]  /*49b0*/  UISETP.NE.AND UP6, UPT, UR15, 0x1, UPT ;  /* 0x000000010f00788c */ /* 0x000fe4000bfc5270 */
[----:B------:R-:W-:Y:S02]  /*49c0*/  UISETP.NE.AND UP5, UPT, UR34, 0x1, UPT ;  /* 0x000000012200788c */ /* 0x000fe4000bfa5270 */
[----:B------:R-:W-:-:S02]  /*49d0*/  USHF.R.U32.HI UR39, URZ, UR33, UR6 ;  /* 0x00000021ff277299 */ /* 0x000fc40008011606 */
[----:B------:R-:W-:Y:S02]  /*49e0*/  USHF.R.U32.HI UR38, URZ, UR41, UR38 ;  /* 0x00000029ff267299 */ /* 0x000fe40008011626 */
[----:B------:R-:W-:Y:S01]  /*49f0*/  UISETP.NE.AND UP2, UPT, UR4, 0x1, UPT ;  /* 0x000000010400788c */ /* 0x000fe2000bf45270 */
[----:B------:R-:W-:-:S10]  /*4a00*/  UMOV UR12, URZ ;  /* 0x000000ff000c7c82 */ /* 0x000fd40008000000 */
.L_x_98:
[C---:B------:R-:W-:Y:S02]  /*4a10*/  LEA R12, R14.reuse, UR29, 0x3 ;  /* 0x0000001d0e0c7c11 */ /* 0x040fe4000f8e18ff */
[----:B------:R-:W-:Y:S02]  /*4a20*/  SHF.L.U32 R0, R13, 0x1f, RZ ;  /* 0x0000001f0d007819 */ /* 0x000fe400000006ff */
[----:B------:R-:W-:Y:S02]  /*4a30*/  LEA R8, R14, UR29, 0x4 ;  /* 0x0000001d0e087c11 */ /* 0x000fe4000f8e20ff */
[----:B---3--:R-:W3:Y:S02]  /*4a40*/  SYNCS.PHASECHK.TRANS64.TRYWAIT P0, [R12+URZ+0x80], R0 ;  /* 0x000080000c0075a7 */ /* 0x008ee400080011ff */
[----:B---3--:R-:W-:Y:S05]  /*4a50*/  @!P0 BRA `(.L_x_90) ;  /* 0x0000003c00688947 */ /* 0x008fea0003800000 */
.L_x_167:
[----:B------:R-:W1:Y:S01]  /*4a60*/  LDS.128 R8, [R8+0x110] ;  /* 0x0001100008087984 */ /* 0x000e620000000c00 */
[----:B------:R-:W-:Y:S01]  /*4a70*/  UISETP.GE.AND UP0, UPT, UR42, 0x1, UPT ;  /* 0x000000012a00788c */ /* 0x000fe2000bf06270 */
[----:B------:R-:W-:Y:S01]  /*4a80*/  @!PT LDS RZ, [RZ] ;  /* 0x00000000fffff984 */ /* 0x000fe20000000800 */
[----:B------:R-:W-:Y:S01]  /*4a90*/  @!PT LDS RZ, [RZ] ;  /* 0x00000000fffff984 */ /* 0x000fe20000000800 */
[----:B------:R-:W-:Y:S01]  /*4aa0*/  @!PT LDS RZ, [RZ] ;  /* 0x00000000fffff984 */ /* 0x000fe20000000800 */
[----:B------:R-:W-:Y:S01]  /*4ab0*/  @!PT LDS RZ, [RZ] ;  /* 0x00000000fffff984 */ /* 0x000fe20000000800 */
[----:B------:R2:W-:Y:S06]  /*4ac0*/  MEMBAR.ALL.CTA ;  /* 0x0000000000007992 */ /* 0x0005ec0000008000 */
[----:B--2---:R-:W2:Y:S01]  /*4ad0*/  FENCE.VIEW.ASYNC.S ;  /* 0x00000000000073c6 */ /* 0x004ea20000000000 */
[----:B-1----:R-:W-:Y:S11]  /*4ae0*/  LOP3.LUT P0, RZ, R10, 0x1, RZ, 0xc0, !PT ;  /* 0x000000010aff7812 */ /* 0x002ff6000780c0ff */
[----:B------:R-:W-:Y:S02]  /*4af0*/  @!UPT UIADD3 URZ, UPT, UPT, URZ, URZ, URZ ;  /* 0x000000fffffff290 */ /* 0x000fe4000fffe0ff */
[----:B--2---:R-:W-:Y:S01]  /*4b00*/  VOTEU.ANY UP1, P0 ;  /* 0x0000000000ff7886 */ /* 0x004fe20000020100 */
[----:B------:R-:W-:Y:S11]  /*4b10*/  PLOP3.LUT P0, PT, PT, PT, UP1, 0x80, 0x8 ;  /* 0x000000000008781c */ /* 0x000ff60003f0f018 */
[----:B------:R-:W-:Y:S02]  /*4b20*/  @!UPT UIADD3 URZ, UPT, UPT, URZ, URZ, URZ ;  /* 0x000000fffffff290 */ /* 0x000fe4000fffe0ff */
[----:B---3--:R-:W-:Y:S02]  /*4b30*/  @P0 SHF.R.U32.HI R0, RZ, 0x10, R9 ;  /* 0x00000010ff000819 */ /* 0x008fe40000011609 */
[----:B------:R-:W-:Y:S02]  /*4b40*/  @P0 MOV R6, R8 ;  /* 0x0000000800060202 */ /* 0x000fe40000000f00 */
[----:B------:R-:W-:Y:S01]  /*4b50*/  @P0 R2UR UR4, R0 ;  /* 0x00000000000402ca */ /* 0x000fe200000e0000 */
[----:B------:R-:W-:Y:S01]  /*4b60*/  VIADD R0, R12, 0x90 ;  /* 0x000000900c007836 */ /* 0x000fe20000000000 */
[----:B------:R-:W-:Y:S02]  /*4b70*/  @P0 LOP3.LUT R8, R9, 0xffff, RZ, 0xc0, !PT ;  /* 0x0000ffff09080812 */ /* 0x000fe400078ec0ff */
[----:B------:R-:W-:Y:S02]  /*4b80*/  @P0 R2UR UR6, R6 ;  /* 0x00000000060602ca */ /* 0x000fe400000e0000 */
[----:B------:R-:W-:Y:S02]  /*4b90*/  PRMT R0, RZ, 0x654, R0 ;  /* 0x00000654ff007816 */ /* 0x000fe40000000000 */
[----:B------:R-:W-:Y:S02]  /*4ba0*/  @P0 R2UR UR5, R8 ;  /* 0x00000000080502ca */ /* 0x000fe400000e0000 */
[----:B------:R1:W-:Y:S03]  /*4bb0*/  SYNCS.ARRIVE.TRANS64.RED.A1T0 RZ, [R0+URZ], RZ ;  /* 0x000000ff00ff79a7 */ /* 0x0003e600081004ff */
[----:B------:R-:W-:Y:S04]  /*4bc0*/  @UP1 UMOV UR30, UR4 ;  /* 0x00000004001e1c82 */ /* 0x000fe80008000000 */
[----:B------:R-:W-:Y:S04]  /*4bd0*/  @UP1 UMOV UR14, UR6 ;  /* 0x00000006000e1c82 */ /* 0x000fe80008000000 */
[----:B------:R-:W-:Y:S01]  /*4be0*/  @UP1 UMOV UR13, UR5 ;  /* 0x00000005000d1c82 */ /* 0x000fe20008000000 */
[----:B------:R-:W-:Y:S05]  /*4bf0*/  BRA.U !UP0, `(.L_x_91) ;  /* 0x0000000108a47547 */ /* 0x000fea000b800000 */
[----:B------:R-:W-:Y:S02]  /*4c00*/  UIMAD.WIDE.U32 UR8, UR13, UR35, URZ ;  /* 0x000000230d0872a5 */ /* 0x000fe4000f8e00ff */
[----:B------:R-:W-:Y:S02]  /*4c10*/  UIMAD.WIDE.U32 UR10, UR14, UR32, URZ ;  /* 0x000000200e0a72a5 */ /* 0x000fe4000f8e00ff */
[----:B------:R-:W-:Y:S02]  /*4c20*/  USEL UR4, UR31, UR38, !UP5 ;  /* 0x000000261f047287 */ /* 0x000fe4000e800000 */
[----:B------:R-:W-:Y:S02]  /*4c30*/  USEL UR7, UR37, UR39, !UP6 ;  /* 0x0000002725077287 */ /* 0x000fe4000f000000 */
[----:B------:R-:W-:Y:S02]  /*4c40*/  UIMAD.WIDE.U32 UR16, UR4, UR22, URZ ;  /* 0x00000016041072a5 */ /* 0x000fe4000f8e00ff */
[----:B------:R-:W-:Y:S01]  /*4c50*/  UIMAD.WIDE.U32 UR18, UR7, UR22, URZ ;  /* 0x00000016071272a5 */ /* 0x000fe2000f8e00ff */
[----:B------:R-:W-:Y:S02]  /*4c60*/  UMOV UR5, UR9 ;  /* 0x0000000900057c82 */ /* 0x000fe40008000000 */
[----:B------:R-:W-:Y:S03]  /*4c70*/  USHF.R.U32.HI UR6, URZ, UR41, UR5 ;  /* 0x00000029ff067299 */ /* 0x000fe60008011605 */
[----:B------:R-:W-:Y:S01]  /*4c80*/  UMOV UR5, UR11 ;  /* 0x0000000b00057c82 */ /* 0x000fe20008000000 */
[----:B------:R-:W-:Y:S02]  /*4c90*/  USEL UR6, UR13, UR6, !UP5 ;  /* 0x000000060d067287 */ /* 0x000fe4000e800000 */
[----:B------:R-:W-:Y:S02]  /*4ca0*/  USHF.R.U32.HI UR8, URZ, UR33, UR5 ;  /* 0x00000021ff087299 */ /* 0x000fe40008011605 */
[----:B------:R-:W-:Y:S01]  /*4cb0*/  UIMAD.WIDE.U32 UR10, UR6, UR22, URZ ;  /* 0x00000016060a72a5 */ /* 0x000fe2000f8e00ff */
[----:B------:R-:W-:Y:S02]  /*4cc0*/  UMOV UR5, UR17 ;  /* 0x0000001100057c82 */ /* 0x000fe40008000000 */
[----:B------:R-:W-:Y:S03]  /*4cd0*/  @UP4 USHF.R.U32.HI UR4, URZ, UR23, UR5 ;  /* 0x00000017ff044299 */ /* 0x000fe60008011605 */
[----:B------:R-:W-:Y:S01]  /*4ce0*/  UMOV UR5, UR19 ;  /* 0x0000001300057c82 */ /* 0x000fe20008000000 */
[----:B------:R-:W-:Y:S02]  /*4cf0*/  UIMAD UR4, UR42, UR4, URZ ;  /* 0x000000042a0472a4 */ /* 0x000fe4000f8e02ff */
[----:B------:R-:W-:Y:S02]  /*4d00*/  @UP4 USHF.R.U32.HI UR7, URZ, UR23, UR5 ;  /* 0x00000017ff074299 */ /* 0x000fe40008011605 */
[----:B------:R-:W-:Y:S02]  /*4d10*/  USEL UR5, UR14, UR8, !UP6 ;  /* 0x000000080e057287 */ /* 0x000fe4000f000000 */
[----:B------:R-:W-:Y:S02]  /*4d20*/  UIMAD UR8, UR42, UR7, URZ ;  /* 0x000000072a0872a4 */ /* 0x000fe4000f8e02ff */
[----:B------:R-:W-:Y:S03]  /*4d30*/  UISETP.GE.AND UP0, UPT, UR6, UR4, UPT ;  /* 0x000000040600728c */ /* 0x000fe6000bf06270 */
[----:B------:R-:W-:Y:S01]  /*4d40*/  UMOV UR4, UR11 ;  /* 0x0000000b00047c82 */ /* 0x000fe20008000000 */
[----:B------:R-:W-:Y:S02]  /*4d50*/  UISETP.GE.OR UP0, UPT, UR5, UR8, UP0 ;  /* 0x000000080500728c */ /* 0x000fe40008706670 */
[----:B------:R-:W-:Y:S02]  /*4d60*/  USHF.R.U32.HI UR4, URZ, UR23, UR4 ;  /* 0x00000017ff047299 */ /* 0x000fe40008011604 */
[----:B------:R-:W-:Y:S02]  /*4d70*/  UIMAD.WIDE.U32 UR8, UR5, UR22, URZ ;  /* 0x00000016050872a5 */ /* 0x000fe4000f8e00ff */
[----:B------:R-:W-:Y:S04]  /*4d80*/  USEL UR10, UR6, UR4, !UP4 ;  /* 0x00000004060a7287 */ /* 0x000fe8000e000000 */
[----:B------:R-:W-:Y:S01]  /*4d90*/  UIADD3 UR11, UPT, UPT, -UR10, URZ, URZ ;  /* 0x000000ff0a0b7290 */ /* 0x000fe2000fffe1ff */
[----:B------:R-:W-:Y:S02]  /*4da0*/  @!UP0 UMOV UR4, UR9 ;  /* 0x0000000900048c82 */ /* 0x000fe40008000000 */
[----:B------:R-:W-:Y:S02]  /*4db0*/  @!UP0 USHF.R.U32.HI UR4, URZ, UR23, UR4 ;  /* 0x00000017ff048299 */ /* 0x000fe40008011604 */
[----:B------:R-:W-:Y:S02]  /*4dc0*/  UIMAD UR8, UR42, UR11, UR6 ;  /* 0x0000000b2a0872a4 */ /* 0x000fe4000f8e0206 */
[----:B------:R-:W-:Y:S04]  /*4dd0*/  @!UP0 USEL UR4, UR5, UR4, !UP4 ;  /* 0x0000000405048287 */ /* 0x000fe8000e000000 */
[----:B------:R-:W-:Y:S02]  /*4de0*/  @!UP0 UIMAD UR7, UR7, UR8, UR4 ;  /* 0x00000008070782a4 */ /* 0x000fe4000f8e0204 */
[----:B------:R-:W-:Y:S02]  /*4df0*/  @!UP0 UIADD3 UR9, UPT, UPT, UR10, -UR4, URZ ;  /* 0x800000040a098290 */ /* 0x000fe4000fffe0ff */
[----:B------:R-:W-:Y:S02]  /*4e00*/  UIADD3 UR8, UPT, UPT, -UR6, URZ, URZ ;  /* 0x000000ff06087290 */ /* 0x000fe4000fffe1ff */
[----:B------:R-:W-:Y:S02]  /*4e10*/  UIADD3 UR4, UPT, UPT, -UR5, URZ, URZ ;  /* 0x000000ff05047290 */ /* 0x000fe4000fffe1ff */
[----:B------:R-:W-:Y:S03]  /*4e20*/  @!UP0 UIMAD UR6, UR9, UR42, UR5 ;  /* 0x0000002a090682a4 */ /* 0x000fe6000f8e0205 */
[----:B------:R-:W-:Y:S01]  /*4e30*/  @!UP0 UMOV UR5, UR7 ;  /* 0x0000000700058c82 */ /* 0x000fe20008000000 */
[----:B------:R-:W-:Y:S02]  /*4e40*/  UIMAD UR7, UR15, UR4, UR14 ;  /* 0x000000040f0772a4 */ /* 0x000fe4000f8e020e */
[----:B------:R-:W-:Y:S02]  /*4e50*/  UIMAD UR4, UR34, UR8, UR13 ;  /* 0x00000008220472a4 */ /* 0x000fe4000f8e020d */
[----:B------:R-:W-:Y:S02]  /*4e60*/  UIMAD UR14, UR5, UR15, UR7 ;  /* 0x0000000f050e72a4 */ /* 0x000fe4000f8e0207 */
[----:B------:R-:W-:Y:S11]  /*4e70*/  UIMAD UR13, UR6, UR34, UR4 ;  /* 0x00000022060d72a4 */ /* 0x000ff6000f8e0204 */
[----:B------:R-:W-:Y:S01]  /*4e80*/  @!UPT UIADD3 URZ, UPT, UPT, URZ, URZ, URZ ;  /* 0x000000fffffff290 */ /* 0x000fe2000fffe0ff */
.L_x_91:
[----:B------:R-:W2:Y:S01]  /*4e90*/  @!UP2 LDCU.128 UR8, c[0x0][0xb10] ;  /* 0x00016200ff08a7ac */ /* 0x000ea20008000c00 */
[C---:B------:R-:W-:Y:S02]  /*4ea0*/  ISETP.NE.U32.AND P1, PT, R4.reuse, RZ, PT ;  /* 0x000000ff0400720c */ /* 0x040fe40003f25070 */
[----:B------:R-:W-:Y:S02]  /*4eb0*/  ISETP.NE.U32.AND P0, PT, R4, RZ, PT ;  /* 0x000000ff0400720c */ /* 0x000fe40003f05070 */
[C---:B------:R-:W-:Y:S02]  /*4ec0*/  ISETP.NE.AND.EX P1, PT, R5.reuse, RZ, PT, P1 ;  /* 0x000000ff0500720c */ /* 0x040fe40003f25310 */
[----:B------:R-:W-:Y:S01]  /*4ed0*/  ISETP.NE.AND.EX P0, PT, R5, RZ, PT, P0 ;  /* 0x000000ff0500720c */ /* 0x000fe20003f05300 */
[----:B------:R-:W3:Y:S01]  /*4ee0*/  @!UP2 LDCU UR5, c[0x0][0xb0c] ;  /* 0x00016180ff05a7ac */ /* 0x000ee20008000800 */
[----:B------:R-:W-:Y:S02]  /*4ef0*/  USHF.L.U32 UR26, UR26, 0x6, URZ ;  /* 0x000000061a1a7899 */ /* 0x000fe400080006ff */
[----:B------:R-:W-:Y:S02]  /*4f00*/  USHF.L.U32 UR27, UR20, 0x6, URZ ;  /* 0x00000006141b7899 */ /* 0x000fe400080006ff */
[----:B--2---:R-:W-:Y:S07]  /*4f10*/  UIMAD.WIDE.U32 UR6, UR14, UR8, URZ ;  /* 0x000000080e0672a5 */ /* 0x004fee000f8e00ff */
[----:B------:R-:W-:Y:S01]  /*4f20*/  @!UP2 UMOV UR4, UR7 ;  /* 0x000000070004ac82 */ /* 0x000fe20008000000 */
[----:B---3--:R-:W-:Y:S02]  /*4f30*/  @!UP2 UISETP.NE.AND UP0, UPT, UR5, 0x1, UPT ;  /* 0x000000010500a88c */ /* 0x008fe4000bf05270 */
[----:B------:R-:W-:Y:S02]  /*4f40*/  @!UP2 USHF.R.U32.HI UR4, URZ, UR9, UR4 ;  /* 0x00000009ff04a299 */ /* 0x000fe40008011604 */
[----:B------:R-:W-:Y:S02]  /*4f50*/  UIMAD.WIDE.U32 UR6, UR13, UR11, URZ ;  /* 0x0000000b0d0672a5 */ /* 0x000fe4000f8e00ff */
[----:B------:R-:W-:Y:S02]  /*4f60*/  @!UP2 USEL UR8, UR14, UR4, !UP0 ;  /* 0x000000040e08a287 */ /* 0x000fe4000c000000 */
[----:B------:R-:W-:Y:S03]  /*4f70*/  @!UP2 UISETP.NE.AND UP0, UPT, UR10, 0x1, UPT ;  /* 0x000000010a00a88c */ /* 0x000fe6000bf05270 */
[----:B------:R-:W-:Y:S02]  /*4f80*/  @!UP2 UMOV UR6, UR7 ;  /* 0x000000070006ac82 */ /* 0x000fe40008000000 */
[----:B------:R-:W2:Y:S02]  /*4f90*/  @!UP2 LDCU UR4, c[0x0][0xb20] ;  /* 0x00016400ff04a7ac */ /* 0x000ea40008000800 */
[----:B--2---:R-:W-:Y:S04]  /*4fa0*/  @!UP2 USHF.R.U32.HI UR6, URZ, UR4, UR6 ;  /* 0x00000004ff06a299 */ /* 0x004fe80008011606 */
[----:B------:R-:W-:Y:S04]  /*4fb0*/  @!UP2 USEL UR6, UR13, UR6, !UP0 ;  /* 0x000000060d06a287 */ /* 0x000fe8000c000000 */
[----:B------:R-:W-:Y:S02]  /*4fc0*/  @!UP2 UIADD3 UR4, UPT, UPT, -UR8, UR6, URZ ;  /* 0x000000060804a290 */ /* 0x000fe4000fffe1ff */
[----:B------:R-:W-:Y:S02]  /*4fd0*/  @!UP2 UIADD3 UR6, UPT, UPT, UR8, -UR6, URZ ;  /* 0x800000060806a290 */ /* 0x000fe4000fffe0ff */
[----:B------:R-:W-:Y:S02]  /*4fe0*/  @!UP2 UIMAD UR14, UR4, UR5, UR14 ;  /* 0x00000005040ea2a4 */ /* 0x000fe4000f8e020e */
[----:B------:R-:W-:Y:S01]  /*4ff0*/  @!UP2 UIMAD UR13, UR6, UR10, UR13 ;  /* 0x0000000a060da2a4 */ /* 0x000fe2000f8e020d */
[----:B------:R-:W-:Y:S11]  /*5000*/  BRA.U UP3, `(.L_x_92) ;  /* 0x0000000103107547 */ /* 0x000ff6000b800000 */
[----:B------:R-:W-:Y:S04]  /*5010*/  MOV R6, UR40 ;  /* 0x0000002800067c02 */ /* 0x000fe80008000f00 */
[----:B------:R-:W-:Y:S04]  /*5020*/  SHF.L.U32 R6, R6, 0x1f, RZ ;  /* 0x0000001f06067819 */ /* 0x000fe800000006ff */
[----:B------:R-:W2:Y:S02]  /*5030*/  SYNCS.PHASECHK.TRANS64.TRYWAIT P2, [UR29+0x78], R6 ;  /* 0x00007806ff0075a7 */ /* 0x000ea4000804111d */
[----:B--2---:R-:W-:Y:S05]  /*5040*/  @!P2 BRA `(.L_x_93) ;  /* 0x000000380000a947 */ /* 0x004fea0003800000 */
.L_x_92:
[----:B------:R-:W-:Y:S05]  /*5050*/  @!P1 BRA `(.L_x_94) ;  /* 0x0000000000309947 */ /* 0x000fea0003800000 */
[----:B----4-:R-:W-:Y:S01]  /*5060*/  ISETP.NE.U32.AND P1, PT, R2, RZ, PT ;  /* 0x000000ff0200720c */ /* 0x010fe20003f25070 */
[----:B------:R-:W2:Y:S01]  /*5070*/  LDCU.64 UR4, c[0x0][0x358] ;  /* 0x00006b00ff0477ac */ /* 0x000ea20008000a00 */
[----:B------:R-:W-:Y:S02]  /*5080*/  IMAD.MOV.U32 R46, RZ, RZ, 0x1 ;  /* 0x00000001ff2e7424 */ /* 0x000fe400078e00ff */
[----:B------:R-:W-:Y:S11]  /*5090*/  ISETP.NE.AND.EX P1, PT, R3, RZ, PT, P1 ;  /* 0x000000ff0300720c */ /* 0x000ff60003f25310 */
[----:B------:R-:W-:Y:S02]  /*50a0*/  @!UPT UIADD3 URZ, UPT, UPT, URZ, URZ, URZ ;  /* 0x000000fffffff290 */ /* 0x000fe4000fffe0ff */
[----:B------:R-:W3:Y:S01]  /*50b0*/  @P1 LDC.64 R8, c[0x0][0x888] ;  /* 0x00022200ff081b82 */ /* 0x000ee20000000a00 */
[----:B-1----:R-:W-:Y:S04]  /*50c0*/  @P1 IMAD R0, R4, UR36, RZ ;  /* 0x0000002404001c24 */ /* 0x002fe8000f8e02ff */
[----:B---3--:R-:W-:Y:S04]  /*50d0*/  @P1 IMAD.WIDE R8, R0, 0x4, R8 ;  /* 0x0000000400081825 */ /* 0x008fe800078e0208 */
[----:B------:R-:W-:Y:S01]  /*50e0*/  HFMA2 R0, -RZ, RZ, 0, 5.9604644775390625e-08 ;  /* 0x00000001ff007431 */ /* 0x000fe200000001ff */
[----:B--2--5:R2:W5:Y:S04]  /*50f0*/  @P1 LDG.E R26, desc[UR4][R8.64] ;  /* 0x00000004081a1981 */ /* 0x024568000c1e1900 */
[----:B------:R-:W-:Y:S01]  /*5100*/  @!P1 PRMT R46, R0, 0x7610, R46 ;  /* 0x00007610002e9816 */ /* 0x000fe2000000002e */
[----:B--2---:R-:W3:Y:S06]  /*5110*/  @!P1 LDC R26, c[0x0][0x880] ;  /* 0x00022000ff1a9b82 */ /* 0x004eec0000000800 */
.L_x_94:
[----:B---3-5:R-:W-:Y:S01]  /*5120*/  @!P0 FSETP.EQ.AND P1, PT, R26, RZ, PT ;  /* 0x000000ff1a00820b */ /* 0x028fe20003f22000 */
[----:B------:R-:W-:Y:S01]  /*5130*/  @!UPT UIADD3 URZ, UPT, UPT, URZ, URZ, URZ ;  /* 0x000000fffffff290 */ /* 0x000fe2000fffe0ff */
[----:B------:R-:W-:Y:S11]  /*5140*/  @!P0 BRA `(.L_x_95) ;  /* 0x0000000000188947 */ /* 0x000ff60003800000 */
[----:B------:R-:W-:Y:S02]  /*5150*/  LOP3.LUT P0, RZ, R46, 0xff, RZ, 0xc0, !PT ;  /* 0x000000ff2eff7812 */ /* 0x000fe4000780c0ff */
[----:B----4-:R-:W-:Y:S04]  /*5160*/  ISETP.NE.U32.AND P1, PT, R2, RZ, PT ;  /* 0x000000ff0200720c */ /* 0x010fe80003f25070 */
[----:B------:R-:W-:Y:S04]  /*5170*/  ISETP.NE.AND.EX P1, PT, R3, RZ, PT, P1 ;  /* 0x000000ff0300720c */ /* 0x000fe80003f25310 */
[----:B------:R-:W-:Y:S03]  /*5180*/  PLOP3.LUT P1, PT, P1, PT, PT, 0x8, 0x80 ;  /* 0x000000000080781c */ /* 0x000fe60000f2e170 */
[----:B------:R-:W-:Y:S11]  /*5190*/  @P0 FSETP.EQ.AND P1, PT, R26, RZ, PT ;  /* 0x000000ff1a00020b */ /* 0x000ff60003f22000 */
[----:B------:R-:W-:Y:S02]  /*51a0*/  @!UPT UIADD3 URZ, UPT, UPT, URZ, URZ, URZ ;  /* 0x000000fffffff290 */ /* 0x000fe4000fffe0ff */
.L_x_95:
[----:B------:R-:W-:Y:S01]  /*51b0*/  ULEA UR4, UR12, UR29, 0x3 ;  /* 0x0000001d0c047291 */ /* 0x000fe2000f8e18ff */
[----:B------:R-:W-:Y:S02]  /*51c0*/  SHF.L.U32 R9, R15, 0x1f, RZ ;  /* 0x0000001f0f097819 */ /* 0x000fe400000006ff */
[----:B------:R-:W-:Y:S04]  /*51d0*/  ELECT P0, URZ, PT ;  /* 0x0000000000ff782f */ /* 0x000fe80003800000 */
[----:B------:R-:W-:Y:S02]  /*51e0*/  PLOP3.LUT P1, PT, P1, P0, PT, 0xf2, 0x2f ;  /* 0x00000000002f781c */ /* 0x000fe40000f21e72 */
[----:B------:R-:W2:Y:S11]  /*51f0*/  SYNCS.PHASECHK.TRANS64.TRYWAIT P2, [UR4+0x58], R9 ;  /* 0x00005809ff0075a7 */ /* 0x000eb60008041104 */
[----:B------:R-:W-:Y:S05]  /*5200*/  @!P1 IADD3 R8, P0, PT, R16, 0x580, RZ ;  /* 0x0000058010089810 */ /* 0x000fea0007f1e0ff */
[----:B-1----:R-:W-:Y:S01]  /*5210*/  @!P1 IMAD.X R6, RZ, RZ, R17, P0 ;  /* 0x000000ffff069224 */ /* 0x002fe200000e0611 */
[----:B--2---:R-:W-:Y:S07]  /*5220*/  @!P2 BRA `(.L_x_96) ;  /* 0x0000003400a0a947 */ /* 0x004fee0003800000 */
.L_x_170:
[----:B------:R-:W-:Y:S01]  /*5230*/  @!P1 R2UR UR6, R6 ;  /* 0x00000000060692ca */ /* 0x000fe200000e0000 */
[----:B------:R-:W-:Y:S01]  /*5240*/  UIADD3 UR5, UPT, UPT, UR12, 0x1, URZ ;  /* 0x000000010c057890 */ /* 0x000fe2000fffe0ff */
[----:B------:R-:W-:Y:S01]  /*5250*/  @!P1 R2UR UR7, R8 ;  /* 0x00000000080792ca */ /* 0x000fe200000e0000 */
[----:B------:R-:W-:Y:S01]  /*5260*/  UIADD3 UR25, UPT, UPT, UR4, 0x40, URZ ;  /* 0x0000004004197890 */ /* 0x000fe2000fffe0ff */
[----:B-1----:R-:W-:Y:S01]  /*5270*/  @!P1 IMAD.MOV.U32 R0, RZ, RZ, 0x1000 ;  /* 0x00001000ff009424 */ /* 0x002fe200078e00ff */
[----:B------:R-:W-:Y:S01]  /*5280*/  UISETP.NE.AND UP0, UPT, UR5, 0x3, UPT ;  /* 0x000000030500788c */ /* 0x000fe2000bf05270 */
[----:B------:R-:W-:Y:S01]  /*5290*/  VIADD R14, R14, 0x1 ;  /* 0x000000010e0e7836 */ /* 0x000fe20000000000 */
[----:B------:R-:W-:Y:S01]  /*52a0*/  UMOV UR18, 0x0 ;  /* 0x0000000000127882 */ /* 0x000fe20000000000 */
[----:B------:R-:W-:Y:S01]  /*52b0*/  UMOV UR19, 0x10000000 ;  /* 0x1000000000137882 */ /* 0x000fe20000000000 */
[----:B------:R-:W-:Y:S02]  /*52c0*/  USEL UR21, UR5, URZ, UP0 ;  /* 0x000000ff05157287 */ /* 0x000fe40008000000 */
[----:B------:R-:W-:Y:S02]  /*52d0*/  USEL UR9, URZ, 0x1, UP0 ;  /* 0x00000001ff097887 */ /* 0x000fe40008000000 */
[----:B------:R-:W-:Y:S01]  /*52e0*/  VOTEU.ALL UP0, P1 ;  /* 0x0000000000ff7886 */ /* 0x000fe20000800000 */
[----:B------:R-:W-:Y:S01]  /*52f0*/  IMAD.U32 R9, RZ, RZ, UR6 ;  /* 0x00000006ff097e24 */ /* 0x000fe2000f8e00ff */
[----:B------:R-:W-:Y:S01]  /*5300*/  UMOV UR28, UR36 ;  /* 0x00000024001c7c82 */ /* 0x000fe20008000000 */
[----:B------:R-:W-:Y:S01]  /*5310*/  IMAD.U32 R8, RZ, RZ, UR7 ;  /* 0x00000007ff087e24 */ /* 0x000fe2000f8e00ff */
[----:B------:R-:W-:Y:S01]  /*5320*/  LOP3.LUT R15, R15, UR9, RZ, 0x3c, !PT ;  /* 0x000000090f0f7c12 */ /* 0x000fe2000f8e3cff */
[----:B------:R-:W-:Y:S01]  /*5330*/  @!UP0 ULEA UR5, UR12, UR29, 0xc ;  /* 0x0000001d0c058291 */ /* 0x000fe2000f8e60ff */
[----:B------:R-:W-:Y:S01]  /*5340*/  @!P1 R2UR UR7, R9 ;  /* 0x00000000090792ca */ /* 0x000fe200000e0000 */
[----:B------:R-:W-:Y:S01]  /*5350*/  @!UP0 UIADD3 UR10, UPT, UPT, UR26, 0x20, URZ ;  /* 0x000000201a0a8890 */ /* 0x000fe2000fffe0ff */
[----:B------:R-:W-:Y:S01]  /*5360*/  @!P1 R2UR UR6, R8 ;  /* 0x00000000080692ca */ /* 0x000fe200000e0000 */
[----:B------:R-:W-:Y:S01]  /*5370*/  @!UP0 UIADD3 UR24, UPT, UPT, UR5, 0x200, URZ ;  /* 0x0000020005188890 */ /* 0x000fe2000fffe0ff */
[----:B------:R-:W-:Y:S01]  /*5380*/  SHF.L.U32 R6, R15, 0x1f, RZ ;  /* 0x0000001f0f067819 */ /* 0x000fe200000006ff */
[----:B------:R-:W-:Y:S01]  /*5390*/  @!UP0 UIADD3 UR8, UPT, UPT, UR5, 0xa00, URZ ;  /* 0x00000a0005088890 */ /* 0x000fe2000fffe0ff */
[----:B------:R-:W-:Y:S01]  /*53a0*/  VOTEU.ALL UP0, P1 ;  /* 0x0000000000ff7886 */ /* 0x000fe20000800000 */
[----:B------:R-:W-:Y:S01]  /*53b0*/  UMOV UR11, UR27 ;  /* 0x0000001b000b7c82 */ /* 0x000fe20008000000 */
[----:B------:R-:W-:Y:S01]  /*53c0*/  UMOV UR12, UR36 ;  /* 0x00000024000c7c82 */ /* 0x000fe20008000000 */
[----:B------:R-:W-:Y:S01]  /*53d0*/  UMOV UR9, UR25 ;  /* 0x0000001900097c82 */ /* 0x000fe20008000000 */
[----:B------:R-:W-:Y:S02]  /*53e0*/  UPRMT UR16, UR55, 0x654, UR25 ;  /* 0x0000065437107896 */ /* 0x000fe40008000019 */
[----:B------:R-:W-:Y:S03]  /*53f0*/  ULEA UR5, UR21, UR29, 0x3 ;  /* 0x0000001d15057291 */ /* 0x000fe6000f8e18ff */
[----:B------:R1:W-:Y:S01]  /*5400*/  @!UP0 UTMALDG.3D [UR24], [UR6], desc[UR18] ;  /* 0x00001218060085b4 */ /* 0x0003e20008011000 */
[----:B------:R-:W-:Y:S05]  /*5410*/  VOTEU.ALL UP0, P1 ;  /* 0x0000000000ff7886 */ /* 0x000fea0000800000 */
[----:B------:R1:W-:Y:S01]  /*5420*/  @!UP0 UTMALDG.3D [UR8], [UR6], desc[UR18] ;  /* 0x00001208060085b4 */ /* 0x0003e20008011000 */
[----:B------:R1:W-:Y:S01]  /*5430*/  @!P1 SYNCS.ARRIVE.TRANS64.RED.A0TR RZ, [UR4+0x40], R0 ;  /* 0x00004000ffff99a7 */ /* 0x0003e20008300404 */
[----:B------:R-:W-:Y:S01]  /*5440*/  SYNCS.ARRIVE.TRANS64.RED.A1T0 RZ, [UR16], RZ ;  /* 0x000000ffffff79a7 */ /* 0x000fe20008100410 */
[----:B------:R-:W2:Y:S02]  /*5450*/  SYNCS.PHASECHK.TRANS64.TRYWAIT P0, [UR5+0x58], R6 ;  /* 0x00005806ff0075a7 */ /* 0x000ea40008001105 */
[----:B-12---:R-:W-:Y:S05]  /*5460*/  @!P0 BRA `(.L_x_97) ;  /* 0x0000003400288947 */ /* 0x006fea0003800000 */
.L_x_172:
[----:B------:R-:W-:Y:S01]  /*5470*/  UIADD3 UR17, UPT, UPT, UR5, 0x40, URZ ;  /* 0x0000004005117890 */ /* 0x000fe2000fffe0ff */
[----:B-1----:R-:W-:Y:S01]  /*5480*/  @!P1 IADD3 R6, P0, PT, R16, 0x580, RZ ;  /* 0x0000058010069810 */ /* 0x002fe20007f1e0ff */
[----:B------:R-:W-:Y:S01]  /*5490*/  UPLOP3.LUT UP3, UPT, UPT, UPT, UPT, 0x80, 0x8 ;  /* 0x000000000008789c */ /* 0x000fe20003f6f070 */
[----:B------:R-:W-:Y:S01]  /*54a0*/  R2UR UR43, R50 ;  /* 0x00000000322b72ca */ /* 0x000fe200000e0000 */
[----:B------:R-:W-:Y:S01]  /*54b0*/  UMOV UR24, 0x0 ;  /* 0x0000000000187882 */ /* 0x000fe20000000000 */
[----:B------:R-:W-:Y:S01]  /*54c0*/  @!P1 R2UR UR6, R6 ;  /* 0x00000000060692ca */ /* 0x000fe200000e0000 */
[----:B------:R-:W-:Y:S01]  /*54d0*/  @!P1 IMAD.X R0, RZ, RZ, R17, P0 ;  /* 0x000000ffff009224 */ /* 0x000fe200000e0611 */
[----:B------:R-:W-:Y:S01]  /*54e0*/  UMOV UR25, 0x10000000 ;  /* 0x1000000000197882 */ /* 0x000fe20000000000 */
[----:B------:R-:W-:Y:S01]  /*54f0*/  UMOV UR19, UR27 ;  /* 0x0000001b00137c82 */ /* 0x000fe20008000000 */
[----:B------:R-:W-:Y:S01]  /*5500*/  UMOV UR20, UR36 ;  /* 0x0000002400147c82 */ /* 0x000fe20008000000 */
[----:B------:R-:W-:Y:S01]  /*5510*/  UMOV UR11, UR27 ;  /* 0x0000001b000b7c82 */ /* 0x000fe20008000000 */
[----:B------:R-:W-:Y:S01]  /*5520*/  @!P1 R2UR UR4, R0 ;  /* 0x00000000000492ca */ /* 0x000fe200000e0000 */
[----:B------:R-:W-:Y:S01]  /*5530*/  UMOV UR12, UR36 ;  /* 0x00000024000c7c82 */ /* 0x000fe20008000000 */
[----:B------:R-:W-:Y:S01]  /*5540*/  UMOV UR9, UR17 ;  /* 0x0000001100097c82 */ /* 0x000fe20008000000 */
[----:B------:R-:W-:Y:S01]  /*5550*/  VOTEU.ALL UP0, P1 ;  /* 0x0000000000ff7886 */ /* 0x000fe20000800000 */
[----:B------:R-:W-:Y:S01]  /*5560*/  R2UR UR28, R51 ;  /* 0x00000000331c72ca */ /* 0x000fe200000e0000 */
[----:B------:R-:W-:Y:S01]  /*5570*/  UMOV UR36, UR30 ;  /* 0x0000001e00247c82 */ /* 0x000fe20008000000 */
[----:B------:R-:W-:Y:S01]  /*5580*/  ISETP.NE.AND P0, PT, R14, 0x2, PT ;  /* 0x000000020e00780c */ /* 0x000fe20003f05270 */
[----:B------:R-:W-:Y:S01]  /*5590*/  IMAD.U32 R8, RZ, RZ, UR6 ;  /* 0x00000006ff087e24 */ /* 0x000fe2000f8e00ff */
[----:B------:R-:W-:Y:S02]  /*55a0*/  @!UP0 UIADD3 UR18, UPT, UPT, UR26, 0x10, URZ ;  /* 0x000000101a128890 */ /* 0x000fe4000fffe0ff */
[----:B------:R-:W-:Y:S01]  /*55b0*/  @!UP0 UIADD3 UR10, UPT, UPT, UR26, 0x30, URZ ;  /* 0x000000301a0a8890 */ /* 0x000fe2000fffe0ff */
[----:B------:R-:W-:Y:S01]  /*55c0*/  SEL R0, RZ, 0x1, P0 ;  /* 0x00000001ff007807 */ /* 0x000fe20000000000 */
[----:B------:R-:W-:Y:S01]  /*55d0*/  UIADD3 UR26, UPT, UPT, UR13, UR43, URZ ;  /* 0x0000002b0d1a7290 */ /* 0x000fe2000fffe0ff */
[----:B------:R-:W-:Y:S01]  /*55e0*/  IMAD.U32 R9, RZ, RZ, UR4 ;  /* 0x00000004ff097e24 */ /* 0x000fe2000f8e00ff */
[----:B------:R-:W-:Y:S01]  /*55f0*/  @!P1 R2UR UR6, R8 ;  /* 0x00000000080692ca */ /* 0x000fe200000e0000 */
[----:B------:R-:W-:Y:S01]  /*5600*/  @!UP0 ULEA UR4, UR21, UR29, 0xc ;  /* 0x0000001d15048291 */ /* 0x000fe2000f8e60ff */
[----:B------:R-:W-:Y:S02]  /*5610*/  LOP3.LUT R13, R13, R0, RZ, 0x3c, !PT ;  /* 0x000000000d0d7212 */ /* 0x000fe400078e3cff */
[----:B------:R-:W-:Y:S01]  /*5620*/  @!P1 R2UR UR7, R9 ;  /* 0x00000000090792ca */ /* 0x000fe200000e0000 */
[----:B------:R-:W-:Y:S01]  /*5630*/  @!UP0 UIADD3 UR16, UPT, UPT, UR4, 0x200, URZ ;  /* 0x0000020004108890 */ /* 0x000fe2000fffe0ff */
[----:B------:R-:W-:Y:S01]  /*5640*/  SEL R14, R14, RZ, P0 ;  /* 0x000000ff0e0e7207 */ /* 0x000fe20000000000 */
[----:B------:R-:W-:Y:S01]  /*5650*/  @!UP0 UIADD3 UR8, UPT, UPT, UR4, 0xa00, URZ ;  /* 0x00000a0004088890 */ /* 0x000fe2000fffe0ff */
[----:B------:R-:W-:Y:S01]  /*5660*/  VOTEU.ALL UP0, P1 ;  /* 0x0000000000ff7886 */ /* 0x000fe20000800000 */
[----:B------:R-:W-:Y:S08]  /*5670*/  UPRMT UR4, UR55, 0x654, UR17 ;  /* 0x0000065437047896 */ /* 0x000ff00008000011 */
[----:B------:R1:W-:Y:S01]  /*5680*/  @!UP0 UTMALDG.3D [UR16], [UR6], desc[UR24] ;  /* 0x00001810060085b4 */ /* 0x0003e20008011000 */
[----:B------:R-:W-:Y:S05]  /*5690*/  VOTEU.ALL UP0, P1 ;  /* 0x0000000000ff7886 */ /* 0x000fea0000800000 */
[----:B------:R2:W-:Y:S01]  /*56a0*/  @!UP0 UTMALDG.3D [UR8], [UR6], desc[UR24] ;  /* 0x00001808060085b4 */ /* 0x0005e20008011000 */
[----:B------:R3:W-:Y:S01]  /*56b0*/  @!P1 SYNCS.ARRIVE.TRANS64.RED.A0TR RZ, [UR5+0x40], R7 ;  /* 0x00004007ffff99a7 */ /* 0x0007e20008300405 */
[----:B------:R-:W-:Y:S01]  /*56c0*/  SYNCS.ARRIVE.TRANS64.RED.A1T0 RZ, [UR4], RZ ;  /* 0x000000ffffff79a7 */ /* 0x000fe20008100404 */
[----:B------:R-:W-:Y:S04]  /*56d0*/  UIADD3 UR4, UPT, UPT, UR21, 0x1, URZ ;  /* 0x0000000115047890 */ /* 0x000fe8000fffe0ff */
[----:B------:R-:W-:Y:S04]  /*56e0*/  UISETP.NE.AND UP0, UPT, UR4, 0x3, UPT ;  /* 0x000000030400788c */ /* 0x000fe8000bf05270 */
[----:B------:R-:W-:Y:S02]  /*56f0*/  USEL UR5, URZ, 0x1, UP0 ;  /* 0x00000001ff057887 */ /* 0x000fe40008000000 */
[----:B-1----:R-:W-:Y:S04]  /*5700*/  UIADD3 UR20, UPT, UPT, UR14, UR28, URZ ;  /* 0x0000001c0e147290 */ /* 0x002fe8000fffe0ff */
[----:B------:R-:W-:Y:S01]  /*5710*/  LOP3.LUT R15, R15, UR5, RZ, 0x3c, !PT ;  /* 0x000000050f0f7c12 */ /* 0x000fe2000f8e3cff */
[----:B--2---:R-:W-:Y:S01]  /*5720*/  USEL UR12, UR4, URZ, UP0 ;  /* 0x000000ff040c7287 */ /* 0x004fe20008000000 */
[----:B------:R-:W-:Y:S11]  /*5730*/  BRA.U UP1, `(.L_x_98) ;  /* 0xfffffff101b47547 */ /* 0x000ff6000b83ffff */
[----:B------:R-:W-:Y:S01]  /*5740*/  UIADD3 UR29, UPT, UPT, UR29, 0x58, URZ ;  /* 0x000000581d1d7890 */ /* 0x000fe2000fffe0ff */
[----:B----4-:R-:W-:-:S03]  /*5750*/  SHF.L.U32 R2, R15, 0x1f, RZ ;  /* 0x0000001f0f027819 */ /* 0x010fc600000006ff */
[----:B------:R-:W-:-:S09]  /*5760*/  ULEA UR4, UR12, UR29, 0x3 ;  /* 0x0000001d0c047291 */ /* 0x000fd2000f8e18ff */
[----:B------:R-:W1:Y:S02]  /*5770*/  SYNCS.PHASECHK.TRANS64.TRYWAIT P0, [UR4], R2 ;  /* 0x00000002ff0075a7 */ /* 0x000e640008001104 */
[----:B-1----:R-:W-:Y:S05]  /*5780*/  @!P0 BRA `(.L_x_99) ;  /* 0x0000003000788947 */ /* 0x002fea0003800000 */
.L_x_174:
        /* <DEDUP_REMOVED lines=9> */
.L_x_176:
[----:B------:R-:W-:-:S04]  /*5820*/  UIADD3 UR4, UPT, UPT, UR4, 0x1, URZ ;  /* 0x0000000104047890 */ /* 0x000fc8000fffe0ff */
[----:B------:R-:W-:-:S04]  /*5830*/  UISETP.NE.AND UP0, UPT, UR4, 0x3, UPT ;  /* 0x000000030400788c */ /* 0x000fc8000bf05270 */
[----:B------:R-:W-:Y:S02]  /*5840*/  USEL UR5, URZ, 0x1, UP0 ;  /* 0x00000001ff057887 */ /* 0x000fe40008000000 */
[----:B------:R-:W-:-:S04]  /*5850*/  USEL UR4, UR4, URZ, UP0 ;  /* 0x000000ff04047287 */ /* 0x000fc80008000000 */
[----:B------:R-:W-:Y:S01]  /*5860*/  ULEA UR4, UR4, UR29, 0x3 ;  /* 0x0000001d04047291 */ /* 0x000fe2000f8e18ff */
[----:B-1----:R-:W-:-:S04]  /*5870*/  LOP3.LUT R2, R15, UR5, RZ, 0x3c, !PT ;  /* 0x000000050f027c12 */ /* 0x002fc8000f8e3cff */
[----:B------:R-:W-:Y:S01]  /*5880*/  SHF.L.U32 R2, R2, 0x1f, RZ ;  /* 0x0000001f02027819 */ /* 0x000fe200000006ff */
[----:B------:R-:W-:-:S07]  /*5890*/  IMAD.U32 R0, RZ, RZ, UR4 ;  /* 0x00000004ff007e24 */ /* 0x000fce000f8e00ff */
.L_x_101:
[----:B-1----:R1:W2:Y:S02]  /*58a0*/  SYNCS.PHASECHK.TRANS64.TRYWAIT P0, [R0+URZ], R2 ;  /* 0x00000002000075a7 */ /* 0x0022a400080011ff */
[----:B--2---:R-:W-:Y:S05]  /*58b0*/  @!P0 NANOSLEEP.SYNCS 0x989680 ;  /* 0x009896800000895d */ /* 0x004fea0003900000 */
[----:B------:R-:W2:Y:S02]  /*58c0*/  @!P0 SYNCS.PHASECHK.TRANS64 P0, [R0+URZ], R2 ;  /* 0x00000002000085a7 */ /* 0x000ea400080010ff */
[----:B--2---:R-:W-:Y:S05]  /*58d0*/  @P0 EXIT ;  /* 0x000000000000094d */ /* 0x004fea0003800000 */
[----:B------:R-:W-:Y:S05]  /*58e0*/  BRA `(.L_x_101) ;  /* 0xfffffffc00ec7947 */ /* 0x000fea000383ffff */
.L_x_89:
[----:B------:R-:W-:-:S06]  /*58f0*/  UISETP.GE.AND UP0, UPT, UR18, 0x4, UPT ;  /* 0x000000041200788c */ /* 0x000fcc000bf06270 */
[----:B------:R-:W-:-:S13]  /*5900*/  PLOP3.LUT P0, PT, PT, PT, UP0, 0x80, 0x8 ;  /* 0x000000000008781c */ /* 0x000fda0003f0f008 */
[----:B------:R-:W-:Y:S05]  /*5910*/  @!P0 EXIT ;  /* 0x000000000000894d */ /* 0x000fea0003800000 */
[----:B------:R-:W-:Y:S01]  /*5920*/  BAR.SYNC.DEFER_BLOCKING 0x6, 0xa0 ;  /* 0x0182800000007b1d */ /* 0x000fe20000010000 */
[C---:B------:R-:W-:Y:S01]  /*5930*/  IMAD.SHL.U32 R45, R58.reuse, 0x10, RZ ;  /* 0x000000103a2d7824 */ /* 0x040fe200078e00ff */
[----:B------:R-:W-:Y:S01]  /*5940*/  CS2R R56, SRZ ;  /* 0x0000000000387805 */ /* 0x000fe2000001ff00 */
[----:B------:R-:W-:Y:S02]  /*5950*/  IMAD.SHL.U32 R3, R47, 0x200000, RZ ;  /* 0x002000002f037824 */ /* 0x000fe400078e00ff */
[C---:B------:R-:W-:Y:S01]  /*5960*/  IMAD.U32 R23, R58.reuse, 0x10000, RZ ;  /* 0x000100003a177824 */ /* 0x040fe200078e00ff */
[----:B------:R-:W-:Y:S01]  /*5970*/  UMOV UR45, 0x400 ;  /* 0x00000400002d7882 */ /* 0x000fe20000000000 */
[----:B------:R-:W1:Y:S01]  /*5980*/  LDCU.64 UR4, c[0x0][0x890] ;  /* 0x00011200ff0477ac */ /* 0x000e620008000a00 */
[----:B------:R-:W2:Y:S01]  /*5990*/  LDC.64 R42, c[0x0][0x8b0] ;  /* 0x00022c00ff2a7b82 */ /* 0x000ea20000000a00 */
[----:B------:R-:W-:Y:S01]  /*59a0*/  IMAD.SHL.U32 R2, R58, 0x2, RZ ;  /* 0x000000023a027824 */ /* 0x000fe200078e00ff */
[----:B------:R-:W-:Y:S01]  /*59b0*/  LOP3.LUT R7, R45, 0x40, RZ, 0xc0, !PT ;  /* 0x000000402d077812 */ /* 0x000fe200078ec0ff */
[----:B------:R-:W-:Y:S01]  /*59c0*/  ULEA UR45, UR55, UR45, 0x18 ;  /* 0x0000002d372d7291 */ /* 0x000fe2000f8ec0ff */
[----:B------:R-:W-:Y:S01]  /*59d0*/  IMAD.SHL.U32 R6, R47, 0x200, RZ ;  /* 0x000002002f067824 */ /* 0x000fe200078e00ff */
[----:B------:R-:W-:Y:S01]  /*59e0*/  LOP3.LUT R44, R45, 0x5b0, RZ, 0xc0, !PT ;  /* 0x000005b02d2c7812 */ /* 0x000fe200078ec0ff */
[----:B------:R-:W-:Y:S01]  /*59f0*/  IMAD.MOV.U32 R22, RZ, RZ, RZ ;  /* 0x000000ffff167224 */ /* 0x000fe200078e00ff */
[----:B------:R-:W-:Y:S01]  /*5a00*/  LOP3.LUT R3, R3, 0x200000, RZ, 0xc0, !PT ;  /* 0x0020000003037812 */ /* 0x000fe200078ec0ff */
[----:B------:R-:W3:Y:S01]  /*5a10*/  LDC.64 R40, c[0x0][0x8a8] ;  /* 0x00022a00ff287b82 */ /* 0x000ee20000000a00 */
[----:B------:R-:W-:Y:S01]  /*5a20*/  LOP3.LUT R2, R7, 0x8, R2, 0xf8, !PT ;  /* 0x0000000807027812 */ /* 0x000fe200078ef802 */
[----:B------:R-:W-:Y:S01]  /*5a30*/  IMAD.MOV.U32 R55, RZ, RZ, RZ ;  /* 0x000000ffff377224 */ /* 0x000fe200078e00ff */
[----:B------:R-:W-:Y:S01]  /*5a40*/  LOP3.LUT R44, R44, 0x200, R6, 0xf8, !PT ;  /* 0x000002002c2c7812 */ /* 0x000fe200078ef806 */
[----:B------:R-:W4:Y:S01]  /*5a50*/  LDCU UR63, c[0x0][0x370] ;  /* 0x00006e00ff3f77ac */ /* 0x000f220008000800 */
[----:B------:R-:W-:-:S02]  /*5a60*/  LOP3.LUT R23, R3, 0x400000, R23, 0xf8, !PT ;  /* 0x0040000003177812 */ /* 0x000fc400078ef817 */
[----:B------:R-:W-:Y:S01]  /*5a70*/  LOP3.LUT P0, RZ, R45, 0x40, RZ, 0xc0, !PT ;  /* 0x000000402dff7812 */ /* 0x000fe2000780c0ff */
[----:B------:R-:W4:Y:S01]  /*5a80*/  LDS R0, [UR45+0x130] ;  /* 0x0001302dff007984 */ /* 0x000f220008000800 */
[----:B-1----:R-:W-:Y:S01]  /*5a90*/  IMAD.U32 R49, RZ, RZ, UR4 ;  /* 0x00000004ff317e24 */ /* 0x002fe2000f8e00ff */
[----:B------:R-:W-:Y:S01]  /*5aa0*/  UIADD3 UR4, UPT, UPT, UR45, 0x200, URZ ;  /* 0x000002002d047890 */ /* 0x000fe2000fffe0ff */
[----:B------:R-:W-:Y:S01]  /*5ab0*/  LOP3.LUT R44, R44, R2, RZ, 0xfc, !PT ;  /* 0x000000022c2c7212 */ /* 0x000fe200078efcff */
[----:B------:R-:W-:Y:S01]  /*5ac0*/  IMAD.U32 R48, RZ, RZ, UR5 ;  /* 0x00000005ff307e24 */ /* 0x000fe2000f8e00ff */
[----:B------:R-:W-:Y:S01]  /*5ad0*/  P2R R2, PR, RZ, 0x1 ;  /* 0x00000001ff027803 */ /* 0x000fe20000000000 */
[----:B------:R-:W1:Y:S01]  /*5ae0*/  LDCU UR43, c[0x0][0xb0c] ;  /* 0x00016180ff2b77ac */ /* 0x000e620008000800 */
[----:B------:R-:W-:Y:S01]  /*5af0*/  LOP3.LUT R58, R58, 0x60, RZ, 0xc0, !PT ;  /* 0x000000603a3a7812 */ /* 0x000fe200078ec0ff */
[----:B------:R-:W-:Y:S01]  /*5b00*/  IMAD.U32 R60, RZ, RZ, UR4 ;  /* 0x00000004ff3c7e24 */ /* 0x000fe2000f8e00ff */
[----:B------:R-:W1:Y:S01]  /*5b10*/  LDCU UR39, c[0x0][0xb30] ;  /* 0x00016600ff2777ac */ /* 0x000e620008000800 */
[----:B------:R-:W1:Y:S01]  /*5b20*/  LDCU.64 UR60, c[0x0][0x888] ;  /* 0x00011100ff3c77ac */ /* 0x000e620008000a00 */
[----:B------:R-:W1:Y:S01]  /*5b30*/  LDCU.64 UR40, c[0x0][0xb28] ;  /* 0x00016500ff2877ac */ /* 0x000e620008000a00 */
[----:B------:R-:W1:Y:S01]  /*5b40*/  LDCU.128 UR56, c[0x0][0xb10] ;  /* 0x00016200ff3877ac */ /* 0x000e620008000c00 */
[----:B------:R-:W1:Y:S01]  /*5b50*/  LDCU UR62, c[0x0][0x374] ;  /* 0x00006e80ff3e77ac */ /* 0x000e620008000800 */
[----:B------:R-:W-:Y:S01]  /*5b60*/  UMOV UR54, 0x1 ;  /* 0x0000000100367882 */ /* 0x000fe20000000000 */
[----:B------:R-:W-:Y:S01]  /*5b70*/  UMOV UR47, URZ ;  /* 0x000000ff002f7c82 */ /* 0x000fe20008000000 */
[----:B------:R-:W-:Y:S01]  /*5b80*/  UMOV UR53, URZ ;  /* 0x000000ff00357c82 */ /* 0x000fe20008000000 */
[----:B------:R-:W-:Y:S01]  /*5b90*/  UMOV UR52, URZ ;  /* 0x000000ff00347c82 */ /* 0x000fe20008000000 */
[----:B-1234-:R-:W-:-:S07]  /*5ba0*/  IMAD.IADD R23, R0, 0x1, R23 ;  /* 0x0000000100177824 */ /* 0x01efce00078e0217 */
.L_x_132:
[C---:B------:R-:W-:Y:S02]  /*5bb0*/  LEA R0, R55.reuse, UR45, 0x3 ;  /* 0x0000002d37007c11 */ /* 0x040fe4000f8e18ff */
[----:B------:R-:W-:Y:S02]  /*5bc0*/  SHF.L.U32 R2, R56, 0x1f, RZ ;  /* 0x0000001f38027819 */ /* 0x000fe400000006ff */
[----:B------:R-:W-:Y:S02]  /*5bd0*/  LEA R4, R55, UR45, 0x4 ;  /* 0x0000002d37047c11 */ /* 0x000fe4000f8e20ff */
[----:B------:R-:W1:Y:S02]  /*5be0*/  SYNCS.PHASECHK.TRANS64.TRYWAIT P0, [R0+URZ+0x80], R2 ;  /* 0x00008002000075a7 */ /* 0x000e6400080011ff */
[----:B-1----:R-:W-:Y:S05]  /*5bf0*/  @!P0 BRA `(.L_x_102) ;  /* 0x0000002c008c8947 */ /* 0x002fea0003800000 */
.L_x_177:
[----:B------:R-:W-:Y:S01]  /*5c00*/  R2UR UR7, R59 ;  /* 0x000000003b0772ca */ /* 0x000fe200000e0000 */
[----:B------:R-:W2:Y:S01]  /*5c10*/  LDS.128 R4, [R4+0x110] ;  /* 0x0001100004047984 */ /* 0x000ea20000000c00 */
[----:B-1----:R-:W-:Y:S01]  /*5c20*/  VIADD R0, R0, 0x90 ;  /* 0x0000009000007836 */ /* 0x002fe20000000000 */
[----:B------:R-:W-:Y:S04]  /*5c30*/  UISETP.GE.AND UP0, UPT, UR42, 0x1, UPT ;  /* 0x000000012a00788c */ /* 0x000fe8000bf06270 */
[----:B------:R-:W-:Y:S01]  /*5c40*/  PRMT R0, RZ, 0x654, R0 ;  /* 0x00000654ff007816 */ /* 0x000fe20000000000 */
[----:B------:R-:W-:Y:S01]  /*5c50*/  @!PT LDS RZ, [RZ] ;  /* 0x00000000fffff984 */ /* 0x000fe20000000800 */
[----:B------:R-:W-:Y:S01]  /*5c60*/  @!PT LDS RZ, [RZ] ;  /* 0x00000000fffff984 */ /* 0x000fe20000000800 */
[----:B------:R-:W-:Y:S01]  /*5c70*/  @!PT LDS RZ, [RZ] ;  /* 0x00000000fffff984 */ /* 0x000fe20000000800 */
[----:B------:R-:W-:Y:S01]  /*5c80*/  @!PT LDS RZ, [RZ] ;  /* 0x00000000fffff984 */ /* 0x000fe20000000800 */
[----:B------:R1:W-:Y:S06]  /*5c90*/  MEMBAR.ALL.CTA ;  /* 0x0000000000007992 */ /* 0x0003ec0000008000 */
[----:B-1----:R-:W1:Y:S02]  /*5ca0*/  FENCE.VIEW.ASYNC.S ;  /* 0x00000000000073c6 */ /* 0x002e640000000000 */
[----:B-1----:R1:W-:Y:S01]  /*5cb0*/  SYNCS.ARRIVE.TRANS64.RED.A1T0 RZ, [R0+URZ], RZ ;  /* 0x000000ff00ff79a7 */ /* 0x0023e200081004ff */
[----:B--2---:R-:W-:Y:S11]  /*5cc0*/  LOP3.LUT P0, RZ, R6, 0x1, RZ, 0xc0, !PT ;  /* 0x0000000106ff7812 */ /* 0x004ff6000780c0ff */
[----:B------:R-:W-:Y:S02]  /*5cd0*/  @!UPT UIADD3 URZ, UPT, UPT, URZ, URZ, URZ ;  /* 0x000000fffffff290 */ /* 0x000fe4000fffe0ff */
[----:B------:R-:W-:Y:S01]  /*5ce0*/  VOTEU.ANY UP1, P0 ;  /* 0x0000000000ff7886 */ /* 0x000fe20000020100 */
[----:B------:R-:W-:Y:S01]  /*5cf0*/  PLOP3.LUT P0, PT, PT, PT, UP1, 0x80, 0x8 ;  /* 0x000000000008781c */ /* 0x000fe20003f0f018 */
[----:B------:R-:W-:Y:S06]  /*5d00*/  UP2UR UR4, UPR, URZ, 0x2 ;  /* 0x00000002ff047883 */ /* 0x000fec0008000000 */
[----:B------:R-:W-:Y:S06]  /*5d10*/  IMAD.U32 R61, RZ, RZ, UR4 ;  /* 0x00000004ff3d7e24 */ /* 0x000fec000f8e00ff */
[----:B------:R-:W-:Y:S02]  /*5d20*/  @P0 SHF.R.U32.HI R2, RZ, 0x10, R5 ;  /* 0x00000010ff020819 */ /* 0x000fe40000011605 */
[----:B------:R-:W-:Y:S02]  /*5d30*/  @P0 MOV R3, R4 ;  /* 0x0000000400030202 */ /* 0x000fe40000000f00 */
[----:B------:R-:W-:Y:S02]  /*5d40*/  @P0 R2UR UR4, R2 ;  /* 0x00000000020402ca */ /* 0x000fe400000e0000 */
[----:B------:R-:W-:Y:S02]  /*5d50*/  @P0 LOP3.LUT R4, R5, 0xffff, RZ, 0xc0, !PT ;  /* 0x0000ffff05040812 */ /* 0x000fe400078ec0ff */
[----:B------:R-:W-:Y:S02]  /*5d60*/  @P0 R2UR UR6, R3 ;  /* 0x00000000030602ca */ /* 0x000fe400000e0000 */
[----:B------:R-:W-:Y:S07]  /*5d70*/  @P0 R2UR UR5, R4 ;  /* 0x00000000040502ca */ /* 0x000fee00000e0000 */
[----:B------:R-:W-:Y:S02]  /*5d80*/  @UP1 UMOV UR7, UR4 ;  /* 0x0000000400071c82 */ /* 0x000fe40008000000 */
[----:B------:R-:W-:Y:S02]  /*5d90*/  IMAD.U32 R59, RZ, RZ, UR7 ;  /* 0x00000007ff3b7e24 */ /* 0x000fe4000f8e00ff */
[----:B------:R-:W-:Y:S02]  /*5da0*/  @UP1 UMOV UR38, UR6 ;  /* 0x0000000600261c82 */ /* 0x000fe40008000000 */
[----:B------:R-:W-:Y:S01]  /*5db0*/  @UP1 UMOV UR37, UR5 ;  /* 0x0000000500251c82 */ /* 0x000fe20008000000 */
[----:B-1----:R-:W-:Y:S05]  /*5dc0*/  BRA.U !UP0, `(.L_x_103) ;  /* 0x0000000108cc7547 */ /* 0x002fea000b800000 */
[----:B------:R-:W1:Y:S01]  /*5dd0*/  LDCU UR12, c[0x0][0xb20] ;  /* 0x00016400ff0c77ac */ /* 0x000e620008000800 */
[----:B------:R-:W-:Y:S02]  /*5de0*/  UIMAD.WIDE.U32 UR4, UR62, UR59, URZ ;  /* 0x0000003b3e0472a5 */ /* 0x000fe4000f8e00ff */
[----:B------:R-:W-:Y:S02]  /*5df0*/  UIMAD.WIDE.U32 UR6, UR63, UR56, URZ ;  /* 0x000000383f0672a5 */ /* 0x000fe4000f8e00ff */
[----:B------:R-:W-:Y:S02]  /*5e00*/  UISETP.NE.AND UP0, UPT, UR58, 0x1, UPT ;  /* 0x000000013a00788c */ /* 0x000fe4000bf05270 */
[----:B------:R-:W-:Y:S02]  /*5e10*/  UIMAD.WIDE.U32 UR8, UR37, UR59, URZ ;  /* 0x0000003b250872a5 */ /* 0x000fe4000f8e00ff */
[----:B------:R-:W-:Y:S02]  /*5e20*/  UIMAD.WIDE.U32 UR10, UR38, UR56, URZ ;  /* 0x00000038260a72a5 */ /* 0x000fe4000f8e00ff */
[----:B------:R-:W-:Y:S02]  /*5e30*/  UISETP.NE.AND UP1, UPT, UR43, 0x1, UPT ;  /* 0x000000012b00788c */ /* 0x000fe4000bf25270 */
[----:B------:R-:W-:Y:S01]  /*5e40*/  UISETP.NE.AND UP2, UPT, UR42, 0x1, UPT ;  /* 0x000000012a00788c */ /* 0x000fe2000bf45270 */
[----:B------:R-:W-:Y:S02]  /*5e50*/  UMOV UR4, UR5 ;  /* 0x0000000500047c82 */ /* 0x000fe40008000000 */
[----:B-1----:R-:W-:Y:S03]  /*5e60*/  USHF.R.U32.HI UR5, URZ, UR12, UR4 ;  /* 0x0000000cff057299 */ /* 0x002fe60008011604 */
[----:B------:R-:W-:Y:S02]  /*5e70*/  UMOV UR4, UR7 ;  /* 0x0000000700047c82 */ /* 0x000fe40008000000 */
[----:B------:R-:W-:Y:S02]  /*5e80*/  USHF.R.U32.HI UR7, URZ, UR57, UR4 ;  /* 0x00000039ff077299 */ /* 0x000fe40008011604 */
[----:B------:R-:W-:Y:S02]  /*5e90*/  USEL UR4, UR62, UR5, !UP0 ;  /* 0x000000053e047287 */ /* 0x000fe4000c000000 */
[----:B------:R-:W-:Y:S01]  /*5ea0*/  USEL UR7, UR63, UR7, !UP1 ;  /* 0x000000073f077287 */ /* 0x000fe2000c800000 */
[----:B------:R-:W-:Y:S01]  /*5eb0*/  UMOV UR5, UR9 ;  /* 0x0000000900057c82 */ /* 0x000fe20008000000 */
[----:B------:R-:W-:Y:S02]  /*5ec0*/  UIMAD.WIDE.U32 UR8, UR4, UR40, URZ ;  /* 0x00000028040872a5 */ /* 0x000fe4000f8e00ff */
[----:B------:R-:W-:Y:S03]  /*5ed0*/  USHF.R.U32.HI UR6, URZ, UR12, UR5 ;  /* 0x0000000cff067299 */ /* 0x000fe60008011605 */
[----:B------:R-:W-:Y:S01]  /*5ee0*/  UMOV UR5, UR11 ;  /* 0x0000000b00057c82 */ /* 0x000fe20008000000 */
[----:B------:R-:W-:Y:S02]  /*5ef0*/  UIMAD.WIDE.U32 UR10, UR7, UR40, URZ ;  /* 0x00000028070a72a5 */ /* 0x000fe4000f8e00ff */
[----:B------:R-:W-:Y:S02]  /*5f00*/  USHF.R.U32.HI UR12, URZ, UR57, UR5 ;  /* 0x00000039ff0c7299 */ /* 0x000fe40008011605 */
[----:B------:R-:W-:Y:S01]  /*5f10*/  USEL UR6, UR37, UR6, !UP0 ;  /* 0x0000000625067287 */ /* 0x000fe2000c000000 */
[----:B------:R-:W-:Y:S02]  /*5f20*/  UMOV UR5, UR9 ;  /* 0x0000000900057c82 */ /* 0x000fe40008000000 */
[----:B------:R-:W-:Y:S01]  /*5f30*/  UMOV UR10, UR11 ;  /* 0x0000000b000a7c82 */ /* 0x000fe20008000000 */
[----:B------:R-:W-:Y:S02]  /*5f40*/  @UP2 USHF.R.U32.HI UR4, URZ, UR41, UR5 ;  /* 0x00000029ff042299 */ /* 0x000fe40008011605 */
[----:B------:R-:W-:Y:S02]  /*5f50*/  @UP2 USHF.R.U32.HI UR7, URZ, UR41, UR10 ;  /* 0x00000029ff072299 */ /* 0x000fe4000801160a */
[----:B------:R-:W-:Y:S02]  /*5f60*/  UIMAD UR4, UR42, UR4, URZ ;  /* 0x000000042a0472a4 */ /* 0x000fe4000f8e02ff */
[----:B------:R-:W-:Y:S02]  /*5f70*/  UIMAD.WIDE.U32 UR10, UR6, UR40, URZ ;  /* 0x00000028060a72a5 */ /* 0x000fe4000f8e00ff */
[----:B------:R-:W-:Y:S02]  /*5f80*/  USEL UR5, UR38, UR12, !UP1 ;  /* 0x0000000c26057287 */ /* 0x000fe4000c800000 */
[----:B------:R-:W-:Y:S02]  /*5f90*/  UIMAD UR8, UR42, UR7, URZ ;  /* 0x000000072a0872a4 */ /* 0x000fe4000f8e02ff */
[----:B------:R-:W-:Y:S03]  /*5fa0*/  UISETP.GE.AND UP0, UPT, UR6, UR4, UPT ;  /* 0x000000040600728c */ /* 0x000fe6000bf06270 */
[----:B------:R-:W-:Y:S01]  /*5fb0*/  UMOV UR4, UR11 ;  /* 0x0000000b00047c82 */ /* 0x000fe20008000000 */
[----:B------:R-:W-:Y:S02]  /*5fc0*/  UISETP.GE.OR UP0, UPT, UR5, UR8, UP0 ;  /* 0x000000080500728c */ /* 0x000fe40008706670 */
[----:B------:R-:W-:Y:S02]  /*5fd0*/  USHF.R.U32.HI UR4, URZ, UR41, UR4 ;  /* 0x00000029ff047299 */ /* 0x000fe40008011604 */
[----:B------:R-:W-:Y:S02]  /*5fe0*/  UIMAD.WIDE.U32 UR8, UR5, UR40, URZ ;  /* 0x00000028050872a5 */ /* 0x000fe4000f8e00ff */
[----:B------:R-:W-:Y:S02]  /*5ff0*/  USEL UR11, UR6, UR4, !UP2 ;  /* 0x00000004060b7287 */ /* 0x000fe4000d000000 */
[----:B------:R-:W-:Y:S02]  /*6000*/  UIADD3 UR8, UPT, UPT, -UR5, URZ, URZ ;  /* 0x000000ff05087290 */ /* 0x000fe4000fffe1ff */
[----:B------:R-:W-:Y:S01]  /*6010*/  UIADD3 UR10, UPT, UPT, -UR11, URZ, URZ ;  /* 0x000000ff0b0a7290 */ /* 0x000fe2000fffe1ff */
[----:B------:R-:W-:Y:S01]  /*6020*/  @!UP0 UMOV UR4, UR9 ;  /* 0x0000000900048c82 */ /* 0x000fe20008000000 */
[----:B------:R-:W-:Y:S02]  /*6030*/  UIADD3 UR9, UPT, UPT, -UR6, URZ, URZ ;  /* 0x000000ff06097290 */ /* 0x000fe4000fffe1ff */
[----:B------:R-:W-:Y:S02]  /*6040*/  @!UP0 USHF.R.U32.HI UR4, URZ, UR41, UR4 ;  /* 0x00000029ff048299 */ /* 0x000fe40008011604 */
[----:B------:R-:W-:Y:S02]  /*6050*/  UIMAD UR10, UR42, UR10, UR6 ;  /* 0x0000000a2a0a72a4 */ /* 0x000fe4000f8e0206 */
[----:B------:R-:W-:Y:S04]  /*6060*/  @!UP0 USEL UR4, UR5, UR4, !UP2 ;  /* 0x0000000405048287 */ /* 0x000fe8000d000000 */
[----:B------:R-:W-:Y:S02]  /*6070*/  @!UP0 UIMAD UR10, UR7, UR10, UR4 ;  /* 0x0000000a070a82a4 */ /* 0x000fe4000f8e0204 */
[----:B------:R-:W-:Y:S02]  /*6080*/  @!UP0 UIADD3 UR11, UPT, UPT, UR11, -UR4, URZ ;  /* 0x800000040b0b8290 */ /* 0x000fe4000fffe0ff */
[----:B------:R-:W-:Y:S02]  /*6090*/  UIMAD UR7, UR43, UR8, UR38 ;  /* 0x000000082b0772a4 */ /* 0x000fe4000f8e0226 */
[----:B------:R-:W-:Y:S02]  /*60a0*/  @!UP0 UIMAD UR6, UR11, UR42, UR5 ;  /* 0x0000002a0b0682a4 */ /* 0x000fe4000f8e0205 */
[----:B------:R-:W-:Y:S01]  /*60b0*/  UIMAD UR4, UR58, UR9, UR37 ;  /* 0x000000093a0472a4 */ /* 0x000fe2000f8e0225 */
[----:B------:R-:W-:Y:S02]  /*60c0*/  @!UP0 UMOV UR5, UR10 ;  /* 0x0000000a00058c82 */ /* 0x000fe40008000000 */
[----:B------:R-:W-:Y:S02]  /*60d0*/  UIMAD UR38, UR5, UR43, UR7 ;  /* 0x0000002b052672a4 */ /* 0x000fe4000f8e0207 */
[----:B------:R-:W-:Y:S11]  /*60e0*/  UIMAD UR37, UR6, UR58, UR4 ;  /* 0x0000003a062572a4 */ /* 0x000ff6000f8e0204 */
[----:B------:R-:W-:Y:S01]  /*60f0*/  @!UPT UIADD3 URZ, UPT, UPT, URZ, URZ, URZ ;  /* 0x000000fffffff290 */ /* 0x000fe2000fffe0ff */
.L_x_103:
[----:B------:R-:W-:Y:S01]  /*6100*/  UISETP.NE.AND UP0, UPT, UR39, 0x1, UPT ;  /* 0x000000012700788c */ /* 0x000fe2000bf05270 */
[----:B------:R-:W-:Y:S01]  /*6110*/  R2UR UR11, R60 ;  /* 0x000000003c0b72ca */ /* 0x000fe200000e0000 */
[----:B------:R-:W-:Y:S01]  /*6120*/  USHF.L.U32 UR50, UR20, 0x6, URZ ;  /* 0x0000000614327899 */ /* 0x000fe200080006ff */
[----:B------:R-:W-:Y:S01]  /*6130*/  IADD3 R55, PT, PT, R55, 0x1, RZ ;  /* 0x0000000137377810 */ /* 0x000fe20007ffe0ff */
[----:B------:R-:W-:Y:S07]  /*6140*/  USHF.L.U32 UR49, UR26, 0x6, URZ ;  /* 0x000000061a317899 */ /* 0x000fee00080006ff */
[----:B------:R-:W1:Y:S01]  /*6150*/  @!UP0 LDCU.128 UR12, c[0x0][0xb10] ;  /* 0x00016200ff0c87ac */ /* 0x000e620008000c00 */
[----:B------:R-:W2:Y:S01]  /*6160*/  @!UP0 LDCU UR5, c[0x0][0xb0c] ;  /* 0x00016180ff0587ac */ /* 0x000ea20008000800 */
[----:B------:R-:W3:Y:S01]  /*6170*/  @!UP0 LDCU UR10, c[0x0][0xb20] ;  /* 0x00016400ff0a87ac */ /* 0x000ee20008000800 */
[----:B-1----:R-:W-:Y:S02]  /*6180*/  UIMAD.WIDE.U32 UR8, UR38, UR12, URZ ;  /* 0x0000000c260872a5 */ /* 0x002fe4000f8e00ff */
[----:B------:R-:W-:Y:S02]  /*6190*/  UIMAD.WIDE.U32 UR6, UR37, UR15, URZ ;  /* 0x0000000f250672a5 */ /* 0x000fe4000f8e00ff */
[----:B------:R-:W-:Y:S03]  /*61a0*/  @!UP0 UISETP.NE.AND UP1, UPT, UR14, 0x1, UPT ;  /* 0x000000010e00888c */ /* 0x000fe6000bf25270 */
[----:B------:R-:W-:Y:S01]  /*61b0*/  @!UP0 UMOV UR4, UR9 ;  /* 0x0000000900048c82 */ /* 0x000fe20008000000 */
[----:B--2---:R-:W-:Y:S02]  /*61c0*/  @!UP0 UISETP.NE.AND UP2, UPT, UR5, 0x1, UPT ;  /* 0x000000010500888c */ /* 0x004fe4000bf45270 */
[----:B------:R-:W-:Y:S01]  /*61d0*/  @!UP0 USHF.R.U32.HI UR4, URZ, UR13, UR4 ;  /* 0x0000000dff048299 */ /* 0x000fe20008011604 */
[----:B------:R-:W-:Y:S02]  /*61e0*/  @!UP0 UMOV UR6, UR7 ;  /* 0x0000000700068c82 */ /* 0x000fe40008000000 */
[----:B---3--:R-:W-:Y:S02]  /*61f0*/  @!UP0 USHF.R.U32.HI UR6, URZ, UR10, UR6 ;  /* 0x0000000aff068299 */ /* 0x008fe40008011606 */
[----:B------:R-:W-:Y:S02]  /*6200*/  @!UP0 USEL UR7, UR38, UR4, !UP2 ;  /* 0x0000000426078287 */ /* 0x000fe4000d000000 */
[----:B------:R-:W-:Y:S04]  /*6210*/  @!UP0 USEL UR6, UR37, UR6, !UP1 ;  /* 0x0000000625068287 */ /* 0x000fe8000c800000 */
[----:B------:R-:W-:Y:S02]  /*6220*/  @!UP0 UIADD3 UR4, UPT, UPT, -UR7, UR6, URZ ;  /* 0x0000000607048290 */ /* 0x000fe4000fffe1ff */
[----:B------:R-:W-:Y:S02]  /*6230*/  @!UP0 UIADD3 UR6, UPT, UPT, UR7, -UR6, URZ ;  /* 0x8000000607068290 */ /* 0x000fe4000fffe0ff */
[----:B------:R-:W-:Y:S02]  /*6240*/  @!UP0 UIMAD UR38, UR4, UR5, UR38 ;  /* 0x00000005042682a4 */ /* 0x000fe4000f8e0226 */
[----:B------:R-:W-:Y:S02]  /*6250*/  @!UP0 UIMAD UR37, UR6, UR14, UR37 ;  /* 0x0000000e062582a4 */ /* 0x000fe4000f8e0225 */
[----:B------:R-:W-:Y:S09]  /*6260*/  ULOP3.LUT UP0, URZ, UR11, 0x90, URZ, 0xc0, !UPT ;  /* 0x000000900bff7892 */ /* 0x000ff2000f80c0ff */
[----:B------:R-:W-:Y:S05]  /*6270*/  BRA.U !UP0, `(.L_x_104) ;  /* 0x00000001087c7547 */ /* 0x000fea000b800000 */
[----:B------:R-:W1:Y:S01]  /*6280*/  LDCU.64 UR8, c[0x4][0x80] ;  /* 0x01001000ff0877ac */ /* 0x000e620008000a00 */
[----:B------:R-:W-:Y:S01]  /*6290*/  MOV R2, 0x0 ;  /* 0x0000000000027802 */ /* 0x000fe20000000f00 */
[----:B------:R-:W-:Y:S02]  /*62a0*/  HFMA2 R12, -RZ, RZ, 0, 5.9604644775390625e-08 ;  /* 0x00000001ff0c7431 */ /* 0x000fe400000001ff */
[----:B------:R-:W-:Y:S01]  /*62b0*/  IMAD.MOV.U32 R8, RZ, RZ, 0x70 ;  /* 0x00000070ff087424 */ /* 0x000fe200078e00ff */
[----:B------:R2:W3:Y:S01]  /*62c0*/  LDC.64 R14, c[0x4][R2] ;  /* 0x01000000020e7b82 */ /* 0x0004e20000000a00 */
[----:B------:R-:W4:Y:S01]  /*62d0*/  LDCU.64 UR6, c[0x4][0x88] ;  /* 0x01001100ff0677ac */ /* 0x000f220008000a00 */
[----:B------:R-:W-:Y:S01]  /*62e0*/  IMAD.MOV.U32 R13, RZ, RZ, RZ ;  /* 0x000000ffff0d7224 */ /* 0x000fe200078e00ff */
[----:B------:R-:W2:Y:S01]  /*62f0*/  LDCU.64 UR4, c[0x4][0x8] ;  /* 0x01000100ff0477ac */ /* 0x000ea20008000a00 */
[----:B-1----:R-:W-:Y:S01]  /*6300*/  MOV R5, UR9 ;  /* 0x0000000900057c02 */ /* 0x002fe20008000f00 */
[----:B------:R-:W-:Y:S01]  /*6310*/  IMAD.U32 R4, RZ, RZ, UR8 ;  /* 0x00000008ff047e24 */ /* 0x000fe2000f8e00ff */
[----:B----4-:R-:W-:Y:S01]  /*6320*/  MOV R7, UR7 ;  /* 0x0000000700077c02 */ /* 0x010fe20008000f00 */
[----:B------:R-:W-:Y:S01]  /*6330*/  IMAD.U32 R6, RZ, RZ, UR6 ;  /* 0x00000006ff067e24 */ /* 0x000fe2000f8e00ff */
[----:B--2---:R-:W-:Y:S01]  /*6340*/  MOV R11, UR5 ;  /* 0x00000005000b7c02 */ /* 0x004fe20008000f00 */
[----:B------:R-:W-:Y:S02]  /*6350*/  IMAD.U32 R10, RZ, RZ, UR4 ;  /* 0x00000004ff0a7e24 */ /* 0x000fe4000f8e00ff */
[----:B------:R-:W-:Y:S07]  /*6360*/  LEPC R20, `(.L_x_105) ;  /* 0x000000001014794e */ /* 0x000fee0000000000 */
[----:B---3-5:R-:W-:Y:S05]  /*6370*/  CALL.ABS.NOINC R14 ;  /* 0x000000000e007343 */ /* 0x028fea0003c00000 */
.L_x_105:
[----:B------:R-:W1:Y:S01]  /*6380*/  LDCU.64 UR8, c[0x4][0x80] ;  /* 0x01001000ff0877ac */ /* 0x000e620008000a00 */
[----:B------:R-:W2:Y:S01]  /*6390*/  LDC.64 R2, c[0x4][R2] ;  /* 0x0100000002027b82 */ /* 0x000ea20000000a00 */
[----:B------:R-:W-:Y:S02]  /*63a0*/  HFMA2 R12, -RZ, RZ, 0, 5.9604644775390625e-08 ;  /* 0x00000001ff0c7431 */ /* 0x000fe400000001ff */
[----:B------:R-:W-:Y:S02]  /*63b0*/  IMAD.MOV.U32 R8, RZ, RZ, 0x70 ;  /* 0x00000070ff087424 */ /* 0x000fe400078e00ff */
[----:B------:R-:W-:Y:S01]  /*63c0*/  IMAD.MOV.U32 R13, RZ, RZ, RZ ;  /* 0x000000ffff0d7224 */ /* 0x000fe200078e00ff */
[----:B------:R-:W3:Y:S01]  /*63d0*/  LDCU.64 UR6, c[0x4][0x88] ;  /* 0x01001100ff0677ac */ /* 0x000ee20008000a00 */
[----:B------:R-:W4:Y:S01]  /*63e0*/  LDCU.64 UR4, c[0x4][0x8] ;  /* 0x01000100ff0477ac */ /* 0x000f220008000a00 */
[----:B-1----:R-:W-:Y:S02]  /*63f0*/  MOV R4, UR8 ;  /* 0x0000000800047c02 */ /* 0x002fe40008000f00 */
[----:B------:R-:W-:Y:S02]  /*6400*/  MOV R5, UR9 ;  /* 0x0000000900057c02 */ /* 0x000fe40008000f00 */
[----:B---3--:R-:W-:Y:S01]  /*6410*/  MOV R7, UR7 ;  /* 0x0000000700077c02 */ /* 0x008fe20008000f00 */
[----:B------:R-:W-:Y:S01]  /*6420*/  IMAD.U32 R6, RZ, RZ, UR6 ;  /* 0x00000006ff067e24 */ /* 0x000fe2000f8e00ff */
[----:B----4-:R-:W-:Y:S01]  /*6430*/  MOV R11, UR5 ;  /* 0x00000005000b7c02 */ /* 0x010fe20008000f00 */
[----:B------:R-:W-:Y:S02]  /*6440*/  IMAD.U32 R10, RZ, RZ, UR4 ;  /* 0x00000004ff0a7e24 */ /* 0x000fe4000f8e00ff */
[----:B------:R-:W-:Y:S07]  /*6450*/  LEPC R20, `(.L_x_104) ;  /* 0x000000001014794e */ /* 0x000fee0000000000 */
[----:B--2---:R-:W-:Y:S05]  /*6460*/  CALL.ABS.NOINC R2 ;  /* 0x0000000002007343 */ /* 0x004fea0003c00000 */
.L_x_104:
[----:B------:R-:W-:Y:S02]  /*6470*/  R2UR UR6, R52 ;  /* 0x00000000340672ca */ /* 0x000fe400000e0000 */
[----:B------:R-:W-:Y:S02]  /*6480*/  R2UR UR5, R49 ;  /* 0x00000000310572ca */ /* 0x000fe400000e0000 */
[----:B------:R-:W-:Y:S02]  /*6490*/  R2UR UR4, R48 ;  /* 0x00000000300472ca */ /* 0x000fe400000e0000 */
[----:B------:R-:W-:Y:S02]  /*64a0*/  ISETP.NE.U32.AND P4, PT, R42, RZ, PT ;  /* 0x000000ff2a00720c */ /* 0x000fe40003f85070 */
[----:B------:R-:W-:Y:S02]  /*64b0*/  ISETP.NE.U32.AND P2, PT, RZ, UR60, PT ;  /* 0x0000003cff007c0c */ /* 0x000fe4000bf45070 */
[----:B------:R-:W-:Y:S02]  /*64c0*/  ISETP.NE.AND.EX P4, PT, R43, RZ, PT, P4 ;  /* 0x000000ff2b00720c */ /* 0x000fe40003f85340 */
[----:B------:R-:W-:Y:S01]  /*64d0*/  ISETP.NE.AND.EX P2, PT, RZ, UR61, PT, P2 ;  /* 0x0000003dff007c0c */ /* 0x000fe2000bf45320 */
[----:B------:R-:W-:Y:S02]  /*64e0*/  UISETP.NE.AND UP2, UPT, UR6, URZ, UPT ;  /* 0x000000ff0600728c */ /* 0x000fe4000bf45270 */
[----:B------:R-:W-:Y:S04]  /*64f0*/  UISETP.NE.U32.AND UP0, UPT, UR5, URZ, UPT ;  /* 0x000000ff0500728c */ /* 0x000fe8000bf05070 */
[----:B------:R-:W-:Y:S01]  /*6500*/  UISETP.NE.AND.EX UP1, UPT, UR4, URZ, UPT, UP0 ;  /* 0x000000ff0400728c */ /* 0x000fe2000bf25300 */
[----:B------:R-:W-:Y:S01]  /*6510*/  PLOP3.LUT P1, PT, PT, PT, UP2, 0x80, 0x8 ;  /* 0x000000000008781c */ /* 0x000fe20003f2f028 */
[----:B------:R-:W-:Y:S03]  /*6520*/  UPLOP3.LUT UP0, UPT, UPT, UPT, UPT, 0x40, 0x4 ;  /* 0x000000000004789c */ /* 0x000fe60003f0e870 */
[----:B------:R-:W-:Y:S06]  /*6530*/  @UP2 UPLOP3.LUT UP0, UPT, UPT, UPT, UP1, 0x80, 0x8 ;  /* 0x000000000008289c */ /* 0x000fec0003f0f010 */
[----:B------:R-:W-:Y:S01]  /*6540*/  PLOP3.LUT P0, PT, PT, PT, UP0, 0x80, 0x8 ;  /* 0x000000000008781c */ /* 0x000fe20003f0f008 */
[----:B------:R-:W-:Y:S01]  /*6550*/  @!UPT UIADD3 URZ, UPT, UPT, URZ, URZ, URZ ;  /* 0x000000fffffff290 */ /* 0x000fe2000fffe0ff */
[----:B------:R-:W-:Y:S11]  /*6560*/  BRA.U !UP1, `(.L_x_106) ;  /* 0x0000000109407547 */ /* 0x000ff6000b800000 */
[----:B------:R-:W-:Y:S01]  /*6570*/  UISETP.NE.U32.AND UP0, UPT, UR60, URZ, UPT ;  /* 0x000000ff3c00728c */ /* 0x000fe2000bf05070 */
[----:B------:R-:W-:Y:S01]  /*6580*/  R2UR UR6, R49 ;  /* 0x00000000310672ca */ /* 0x000fe200000e0000 */
[----:B------:R-:W1:Y:S01]  /*6590*/  LDCU.64 UR8, c[0x0][0x358] ;  /* 0x00006b00ff0877ac */ /* 0x000e620008000a00 */
[----:B------:R-:W-:Y:S02]  /*65a0*/  HFMA2 R46, -RZ, RZ, 0, 5.9604644775390625e-08 ;  /* 0x00000001ff2e7431 */ /* 0x000fe400000001ff */
[----:B------:R-:W-:Y:S01]  /*65b0*/  IMAD.MOV.U32 R0, RZ, RZ, 0x1 ;  /* 0x00000001ff007424 */ /* 0x000fe200078e00ff */
[----:B------:R-:W-:Y:S06]  /*65c0*/  UISETP.NE.AND.EX UP0, UPT, UR61, URZ, UPT, UP0 ;  /* 0x000000ff3d00728c */ /* 0x000fec000bf05300 */
[----:B------:R-:W-:Y:S05]  /*65d0*/  PLOP3.LUT P3, PT, PT, PT, UP0, 0x80, 0x8 ;  /* 0x000000000008781c */ /* 0x000fea0003f6f008 */
[----:B------:R-:W2:Y:S01]  /*65e0*/  @UP0 LDCU.64 UR4, c[0x0][0x888] ;  /* 0x00011100ff0407ac */ /* 0x000ea20008000a00 */
[----:B------:R-:W-:Y:S07]  /*65f0*/  @UP0 UIMAD UR6, UR36, UR6, URZ ;  /* 0x00000006240602a4 */ /* 0x000fee000f8e02ff */
[----:B------:R-:W-:Y:S01]  /*6600*/  @!P3 PRMT R46, R0, 0x7610, R46 ;  /* 0x00007610002eb816 */ /* 0x000fe2000000002e */
[----:B--2---:R-:W-:Y:S06]  /*6610*/  @UP0 UIMAD.WIDE UR4, UR6, 0x4, UR4 ;  /* 0x00000004060408a5 */ /* 0x004fec000f8e0204 */
[----:B-----5:R-:W-:Y:S02]  /*6620*/  IMAD.U32 R26, RZ, RZ, UR4 ;  /* 0x00000004ff1a7e24 */ /* 0x020fe4000f8e00ff */
[----:B------:R-:W-:Y:S03]  /*6630*/  IMAD.U32 R27, RZ, RZ, UR5 ;  /* 0x00000005ff1b7e24 */ /* 0x000fe6000f8e00ff */
[----:B------:R-:W2:Y:S02]  /*6640*/  @!UP0 LDCU UR4, c[0x0][0x880] ;  /* 0x00011000ff0487ac */ /* 0x000ea40008000800 */
[----:B-1----:R1:W5:Y:S02]  /*6650*/  @P3 LDG.E R26, desc[UR8][R26.64] ;  /* 0x000000081a1a3981 */ /* 0x002364000c1e1900 */
[----:B-12---:R-:W-:Y:S02]  /*6660*/  @!P3 MOV R26, UR4 ;  /* 0x00000004001abc02 */ /* 0x006fe40008000f00 */
.L_x_106:
[----:B------:R-:W-:Y:S05]  /*6670*/  @!P4 BRA `(.L_x_107) ;  /* 0x000000000024c947 */ /* 0x000fea0003800000 */
[----:B------:R-:W-:Y:S01]  /*6680*/  ISETP.NE.U32.AND P3, PT, R40, RZ, PT ;  /* 0x000000ff2800720c */ /* 0x000fe20003f65070 */
[----:B------:R-:W1:Y:S03]  /*6690*/  LDCU.64 UR4, c[0x0][0x358] ;  /* 0x00006b00ff0477ac */ /* 0x000e660008000a00 */
[----:B------:R-:W-:Y:S11]  /*66a0*/  ISETP.NE.AND.EX P3, PT, R41, RZ, PT, P3 ;  /* 0x000000ff2900720c */ /* 0x000ff60003f65330 */
[----:B------:R-:W-:Y:S02]  /*66b0*/  @!UPT UIADD3 URZ, UPT, UPT, URZ, URZ, URZ ;  /* 0x000000fffffff290 */ /* 0x000fe4000fffe0ff */
[----:B------:R-:W2:Y:S01]  /*66c0*/  @P3 LDC.64 R2, c[0x0][0x8a8] ;  /* 0x00022a00ff023b82 */ /* 0x000ea20000000a00 */
[----:B------:R-:W-:Y:S04]  /*66d0*/  @P3 IMAD R0, R42, UR36, RZ ;  /* 0x000000242a003c24 */ /* 0x000fe8000f8e02ff */
[----:B--2---:R-:W-:Y:S05]  /*66e0*/  @P3 IMAD.WIDE R2, R0, 0x4, R2 ;  /* 0x0000000400023825 */ /* 0x004fea00078e0202 */
[----:B-1---5:R1:W5:Y:S02]  /*66f0*/  @P3 LDG.E R24, desc[UR4][R2.64] ;  /* 0x0000000402183981 */ /* 0x022364000c1e1900 */
[----:B-1----:R-:W2:Y:S02]  /*6700*/  @!P3 LDC R24, c[0x0][0x8a0] ;  /* 0x00022800ff18bb82 */ /* 0x002ea40000000800 */
.L_x_107:
[----:B-----5:R-:W-:Y:S01]  /*6710*/  FSETP.NEU.AND P3, PT, R26, RZ, PT ;  /* 0x000000ff1a00720b */ /* 0x020fe20003f6d000 */
[----:B------:R-:W-:Y:S01]  /*6720*/  ULOP3.LUT UR4, UR54, 0x1, URZ, 0x3c, !UPT ;  /* 0x0000000136047892 */ /* 0x000fe2000f8e3cff */
[----:B------:R-:W-:Y:S01]  /*6730*/  SEL R4, RZ, 0xffffffff, P2 ;  /* 0xffffffffff047807 */ /* 0x000fe20001000000 */
[----:B------:R-:W-:Y:S01]  /*6740*/  IMAD.U32 R64, RZ, RZ, UR47 ;  /* 0x0000002fff407e24 */ /* 0x000fe2000f8e00ff */
[----:B------:R-:W-:Y:S01]  /*6750*/  @P1 LOP3.LUT P2, RZ, R46, 0xff, RZ, 0xc0, !PT ;  /* 0x000000ff2eff1812 */ /* 0x000fe2000784c0ff */
[----:B------:R-:W-:Y:S01]  /*6760*/  IMAD.SHL.U32 R66, R44, 0x2, RZ ;  /* 0x000000022c427824 */ /* 0x000fe200078e00ff */
[----:B------:R-:W-:Y:S01]  /*6770*/  @P1 SEL R0, RZ, 0xffffffff, P3 ;  /* 0xffffffffff001807 */ /* 0x000fe20001800000 */
[----:B------:R-:W-:Y:S01]  /*6780*/  IMAD.U32 R68, RZ, RZ, UR4 ;  /* 0x00000004ff447e24 */ /* 0x000fe2000f8e00ff */
[----:B------:R-:W-:Y:S01]  /*6790*/  LEA R53, R22, UR45, 0x3 ;  /* 0x0000002d16357c11 */ /* 0x000fe2000f8e18ff */
[----:B------:R-:W-:Y:S01]  /*67a0*/  IMAD.SHL.U32 R64, R64, 0x1000, RZ ;  /* 0x0000100040407824 */ /* 0x000fe200078e00ff */
[----:B------:R-:W-:Y:S01]  /*67b0*/  @P0 SEL R0, R4, R0, !P2 ;  /* 0x0000000004000207 */ /* 0x000fe20005000000 */
[----:B------:R-:W-:Y:S01]  /*67c0*/  BSSY B1, `(.L_x_108) ;  /* 0x0000035000017945 */ /* 0x000fe20003800000 */
[----:B------:R-:W-:Y:S01]  /*67d0*/  PLOP3.LUT P2, PT, PT, PT, UP1, 0x80, 0x8 ;  /* 0x000000000008781c */ /* 0x000fe20003f4f018 */
[----:B------:R-:W-:Y:S01]  /*67e0*/  IMAD.MOV.U32 R67, RZ, RZ, 0x1 ;  /* 0x00000001ff437424 */ /* 0x000fe200078e00ff */
[----:B------:R-:W-:Y:S01]  /*67f0*/  @P1 LOP3.LUT R0, R0, 0x1, RZ, 0xc0, !PT ;  /* 0x0000000100001812 */ /* 0x000fe200078ec0ff */
[----:B------:R-:W-:Y:S01]  /*6800*/  IMAD R25, R22, 0x20, R23 ;  /* 0x0000002016197824 */ /* 0x000fe200078e0217 */
[----:B------:R-:W-:Y:S01]  /*6810*/  LOP3.LUT P4, R54, R46, 0xff, RZ, 0xc0, !PT ;  /* 0x000000ff2e367812 */ /* 0x000fe2000788c0ff */
[----:B------:R-:W-:Y:S01]  /*6820*/  IMAD.U32 R65, RZ, RZ, UR47 ;  /* 0x0000002fff417e24 */ /* 0x000fe2000f8e00ff */
[----:B------:R-:W-:Y:S01]  /*6830*/  ISETP.NE.U32.OR P6, PT, R0, 0x1, !P1 ;  /* 0x000000010000780c */ /* 0x000fe20004fc5470 */
[----:B------:R-:W-:Y:S01]  /*6840*/  IMAD.U32 R0, RZ, RZ, UR47 ;  /* 0x0000002fff007e24 */ /* 0x000fe2000f8e00ff */
[----:B------:R-:W-:Y:S02]  /*6850*/  SEL R3, RZ, 0xffffffff, P3 ;  /* 0xffffffffff037807 */ /* 0x000fe40001800000 */
[----:B------:R-:W-:Y:S02]  /*6860*/  CS2R R38, SRZ ;  /* 0x0000000000267805 */ /* 0x000fe4000001ff00 */
[----:B------:R-:W-:Y:S02]  /*6870*/  P2R R62, PR, RZ, 0x40 ;  /* 0x00000040ff3e7803 */ /* 0x000fe40000000000 */
[----:B------:R-:W-:Y:S02]  /*6880*/  CS2R R36, SRZ ;  /* 0x0000000000247805 */ /* 0x000fe4000001ff00 */
[----:B------:R-:W-:Y:S02]  /*6890*/  LEA R0, R0, UR45, 0x3 ;  /* 0x0000002d00007c11 */ /* 0x000fe4000f8e18ff */
[----:B------:R-:W-:Y:S02]  /*68a0*/  CS2R R30, SRZ ;  /* 0x00000000001e7805 */ /* 0x000fe4000001ff00 */
[----:B------:R-:W-:Y:S02]  /*68b0*/  @P2 SEL R3, R4, R3, !P4 ;  /* 0x0000000304032207 */ /* 0x000fe40006000000 */
[----:B------:R-:W-:Y:S02]  /*68c0*/  CS2R R28, SRZ ;  /* 0x00000000001c7805 */ /* 0x000fe4000001ff00 */
[----:B------:R-:W-:Y:S02]  /*68d0*/  IADD3 R27, PT, PT, R64, UR45, R66 ;  /* 0x0000002d401b7c10 */ /* 0x000fe4000fffe042 */
[----:B------:R-:W-:Y:S02]  /*68e0*/  LOP3.LUT R3, R3, 0x1, RZ, 0xc0, !PT ;  /* 0x0000000103037812 */ /* 0x000fe400078ec0ff */
[----:B------:R-:W-:Y:S02]  /*68f0*/  @P6 SHF.L.U32 R2, R68, 0x1f, RZ ;  /* 0x0000001f44026819 */ /* 0x000fe400000006ff */
[----:B------:R-:W-:Y:S02]  /*6900*/  ISETP.NE.U32.AND P5, PT, R3, 0x1, PT ;  /* 0x000000010300780c */ /* 0x000fe40003fa5070 */
[----:B------:R1:W3:Y:S02]  /*6910*/  @P6 SYNCS.PHASECHK.TRANS64.TRYWAIT P1, [R0+URZ+0x40], R2 ;  /* 0x00004002000065a7 */ /* 0x0002e400080211ff */
[----:B------:R-:W-:Y:S02]  /*6920*/  P2R R69, PR, RZ, 0x20 ;  /* 0x00000020ff457803 */ /* 0x000fe40000000000 */
[----:B-1----:R-:W-:Y:S04]  /*6930*/  SHF.L.U32 R2, R57, 0x1f, RZ ;  /* 0x0000001f39027819 */ /* 0x002fe800000006ff */
[----:B------:R1:W4:Y:S01]  /*6940*/  SYNCS.PHASECHK.TRANS64.TRYWAIT P0, [R53+URZ+0xa0], R2 ;  /* 0x0000a002350075a7 */ /* 0x00032200080011ff */
[----:B---3--:R-:W-:Y:S01]  /*6950*/  @P6 SEL R67, RZ, 0x1, !P1 ;  /* 0x00000001ff436807 */ /* 0x008fe20004800000 */
[----:B-1----:R-:W-:Y:S06]  /*6960*/  @!P6 BRA `(.L_x_109) ;  /* 0x000000000068e947 */ /* 0x002fec0003800000 */
[----:B------:R-:W-:Y:S01]  /*6970*/  LOP3.LUT P6, RZ, R45, 0x40, RZ, 0xc0, !PT ;  /* 0x000000402dff7812 */ /* 0x000fe200078cc0ff */
[----:B------:R-:W-:Y:S01]  /*6980*/  VIADD R3, R27, 0x200 ;  /* 0x000002001b037836 */ /* 0x000fe20000000000 */
[----:B------:R-:W-:Y:S01]  /*6990*/  ISETP.NE.AND P2, PT, R67, RZ, PT ;  /* 0x000000ff4300720c */ /* 0x000fe20003f45270 */
[----:B------:R-:W-:Y:S01]  /*69a0*/  BSSY B0, `(.L_x_110) ;  /* 0x000000d000007945 */ /* 0x000fe20003800000 */
[----:B------:R-:W-:Y:S01]  /*69b0*/  PLOP3.LUT P1, PT, PT, PT, PT, 0x8, 0x80 ;  /* 0x000000000080781c */ /* 0x000fe20003f2e170 */
[----:B------:R-:W-:Y:S01]  /*69c0*/  @P5 VIADD R4, R27, 0x210 ;  /* 0x000002101b045836 */ /* 0x000fe20000000000 */
[----:B------:R-:W-:Y:S02]  /*69d0*/  @P5 PLOP3.LUT P1, PT, P6, PT, PT, 0x80, 0x8 ;  /* 0x000000000008581c */ /* 0x000fe4000372f070 */
[----:B------:R-:W-:Y:S02]  /*69e0*/  CS2R R38, SRZ ;  /* 0x0000000000267805 */ /* 0x000fe4000001ff00 */
[----:B------:R-:W-:Y:S02]  /*69f0*/  CS2R R36, SRZ ;  /* 0x0000000000247805 */ /* 0x000fe4000001ff00 */
[----:B------:R-:W-:Y:S02]  /*6a00*/  CS2R R30, SRZ ;  /* 0x00000000001e7805 */ /* 0x000fe4000001ff00 */
[----:B------:R-:W-:Y:S05]  /*6a10*/  CS2R R28, SRZ ;  /* 0x00000000001c7805 */ /* 0x000fea000001ff00 */
[----:B------:R-:W-:Y:S01]  /*6a20*/  @P1 VIADD R4, R3, 0xfffffff0 ;  /* 0xfffffff003041836 */ /* 0x000fe20000000000 */
[----:B------:R-:W-:Y:S06]  /*6a30*/  @P2 BRA `(.L_x_111) ;  /* 0x00000000000c2947 */ /* 0x000fec0003800000 */
[----:B------:R-:W-:Y:S04]  /*6a40*/  SHF.L.U32 R3, R68, 0x1f, RZ ;  /* 0x0000001f44037819 */ /* 0x000fe800000006ff */
[----:B------:R-:W1:Y:S02]  /*6a50*/  SYNCS.PHASECHK.TRANS64.TRYWAIT P1, [R0+URZ+0x40], R3 ;  /* 0x00004003000075a7 */ /* 0x000e6400080211ff */
[----:B-1----:R-:W-:Y:S05]  /*6a60*/  @!P1 BRA `(.L_x_112) ;  /* 0x0000002000049947 */ /* 0x002fea0003800000 */
.L_x_111:
[----:B------:R-:W-:Y:S05]  /*6a70*/  BSYNC B0 ;  /* 0x0000000000007941 */ /* 0x000fea0003800000 */
.L_x_110:
[----:B------:R-:W-:Y:S01]  /*6a80*/  UIADD3 UR4, UPT, UPT, UR47, 0x1, URZ ;  /* 0x000000012f047890 */ /* 0x000fe2000fffe0ff */
[----:B------:R-:W-:Y:S03]  /*6a90*/  ISETP.NE.AND P1, PT, R69, RZ, PT ;  /* 0x000000ff4500720c */ /* 0x000fe60003f25270 */
[----:B------:R-:W-:Y:S04]  /*6aa0*/  UISETP.NE.AND UP0, UPT, UR4, 0x3, UPT ;  /* 0x000000030400788c */ /* 0x000fe8000bf05270 */
[----:B------:R-:W-:Y:S02]  /*6ab0*/  USEL UR5, URZ, 0x1, UP0 ;  /* 0x00000001ff057887 */ /* 0x000fe40008000000 */
[----:B------:R-:W-:Y:S04]  /*6ac0*/  USEL UR4, UR4, URZ, UP0 ;  /* 0x000000ff04047287 */ /* 0x000fe80008000000 */
[----:B------:R3:W1:Y:S01]  /*6ad0*/  @P1 LDS.128 R36, [R4] ;  /* 0x0000000004241984 */ /* 0x0006620000000c00 */
[----:B------:R-:W-:Y:S01]  /*6ae0*/  LOP3.LUT R68, R68, UR5, RZ, 0x3c, !PT ;  /* 0x0000000544447c12 */ /* 0x000fe2000f8e3cff */
[----:B------:R-:W-:Y:S02]  /*6af0*/  IMAD.U32 R65, RZ, RZ, UR4 ;  /* 0x00000004ff417e24 */ /* 0x000fe4000f8e00ff */
[----:B------:R3:W1:Y:S04]  /*6b00*/  @P1 LDS.128 R28, [R27+0x200] ;  /* 0x000200001b1c1984 */ /* 0x0006680000000c00 */
.L_x_109:
[----:B------:R-:W-:Y:S05]  /*6b10*/  BSYNC B1 ;  /* 0x0000000000017941 */ /* 0x000fea0003800000 */
.L_x_108:
[----:B-1----:R-:W-:Y:S04]  /*6b20*/  SHF.R.U32.HI R0, RZ, 0x15, R25 ;  /* 0x00000015ff007819 */ /* 0x002fe80000011619 */
[----:B------:R-:W-:Y:S01]  /*6b30*/  LOP3.LUT P1, RZ, R0, 0x3, R47, 0x48, !PT ;  /* 0x0000000300ff7812 */ /* 0x000fe2000782482f */
[----:B------:R-:W-:Y:S01]  /*6b40*/  @!UPT UIADD3 URZ, UPT, UPT, URZ, URZ, URZ ;  /* 0x000000fffffff290 */ /* 0x000fe2000fffe0ff */
[----:B----4-:R-:W-:Y:S11]  /*6b50*/  @P0 BRA `(.L_x_113) ;  /* 0x0000000000080947 */ /* 0x010ff60003800000 */
[----:B------:R-:W1:Y:S02]  /*6b60*/  SYNCS.PHASECHK.TRANS64.TRYWAIT P0, [R53+URZ+0xa0], R2 ;  /* 0x0000a002350075a7 */ /* 0x000e6400080011ff */
[----:B-1----:R-:W-:Y:S05]  /*6b70*/  @!P0 BRA `(.L_x_114) ;  /* 0x0000001c00d48947 */ /* 0x002fea0003800000 */
.L_x_113:
[----:B------:R-:W-:Y:S05]  /*6b80*/  @!P1 BRA `(.L_x_115) ;  /* 0x0000000000409947 */ /* 0x000fea0003800000 */
[----:B------:R-:W4:Y:S01]  /*6b90*/  LDCU.64 UR8, c[0x4][0x70] ;  /* 0x01000e00ff0877ac */ /* 0x000f220008000a00 */
[----:B------:R-:W-:Y:S01]  /*6ba0*/  MOV R3, 0x0 ;  /* 0x0000000000037802 */ /* 0x000fe20000000f00 */
[----:B------:R-:W-:Y:S02]  /*6bb0*/  HFMA2 R12, -RZ, RZ, 0, 5.9604644775390625e-08 ;  /* 0x00000001ff0c7431 */ /* 0x000fe400000001ff */
[----:B------:R-:W-:Y:S02]  /*6bc0*/  IMAD.MOV.U32 R8, RZ, RZ, 0x192 ;  /* 0x00000192ff087424 */ /* 0x000fe400078e00ff */
[----:B------:R-:W-:Y:S01]  /*6bd0*/  IMAD.MOV.U32 R13, RZ, RZ, RZ ;  /* 0x000000ffff0d7224 */ /* 0x000fe200078e00ff */
[----:B------:R-:W5:Y:S01]  /*6be0*/  LDCU.64 UR6, c[0x4][0x78] ;  /* 0x01000f00ff0677ac */ /* 0x000f620008000a00 */
[----:B-1----:R-:W1:Y:S01]  /*6bf0*/  LDC.64 R2, c[0x4][R3] ;  /* 0x0100000003027b82 */ /* 0x002e620000000a00 */
[----:B------:R-:W2:Y:S01]  /*6c00*/  LDCU.64 UR4, c[0x4][0x10] ;  /* 0x01000200ff0477ac */ /* 0x000ea20008000a00 */
[----:B----4-:R-:W-:Y:S01]  /*6c10*/  MOV R5, UR9 ;  /* 0x0000000900057c02 */ /* 0x010fe20008000f00 */
[----:B---3--:R-:W-:Y:S01]  /*6c20*/  IMAD.U32 R4, RZ, RZ, UR8 ;  /* 0x00000008ff047e24 */ /* 0x008fe2000f8e00ff */
[----:B-----5:R-:W-:Y:S01]  /*6c30*/  MOV R7, UR7 ;  /* 0x0000000700077c02 */ /* 0x020fe20008000f00 */
[----:B------:R-:W-:Y:S01]  /*6c40*/  IMAD.U32 R6, RZ, RZ, UR6 ;  /* 0x00000006ff067e24 */ /* 0x000fe2000f8e00ff */
[----:B--2---:R-:W-:Y:S01]  /*6c50*/  MOV R11, UR5 ;  /* 0x00000005000b7c02 */ /* 0x004fe20008000f00 */
[----:B------:R-:W-:Y:S02]  /*6c60*/  IMAD.U32 R10, RZ, RZ, UR4 ;  /* 0x00000004ff0a7e24 */ /* 0x000fe4000f8e00ff */
[----:B------:R-:W-:Y:S07]  /*6c70*/  LEPC R20, `(.L_x_115) ;  /* 0x000000001014794e */ /* 0x000fee0000000000 */
[----:B-1----:R-:W-:Y:S05]  /*6c80*/  CALL.ABS.NOINC R2 ;  /* 0x0000000002007343 */ /* 0x002fea0003c00000 */
.L_x_115:
[----:B------:R-:W-:Y:S01]  /*6c90*/  SHF.L.U32 R3, R28, 0x10, RZ ;  /* 0x000000101c037819 */ /* 0x000fe200000006ff */
[----:B------:R-:W-:Y:S05]  /*6ca0*/  WARPSYNC.ALL ;  /* 0x0000000000007948 */ /* 0x000fea0003800000 */
[----:B------:R-:W-:Y:S01]  /*6cb0*/  R2UR UR4, R25 ;  /* 0x00000000190472ca */ /* 0x000fe200000e0000 */
[----:B------:R-:W-:Y:S01]  /*6cc0*/  BSSY.RECONVERGENT B0, `(.L_x_116) ;  /* 0x0000056000007945 */ /* 0x000fe20003800200 */
[C---:B------:R-:W-:Y:S02]  /*6cd0*/  SHF.L.U32 R20, R29.reuse, 0x10, RZ ;  /* 0x000000101d147819 */ /* 0x040fe400000006ff */
[----:B------:R-:W-:Y:S02]  /*6ce0*/  LOP3.LUT R21, R29, 0xffff0000, RZ, 0xc0, !PT ;  /* 0xffff00001d157812 */ /* 0x000fe400078ec0ff */
[----:B------:R-:W-:Y:S02]  /*6cf0*/  MOV R63, 0x10 ;  /* 0x00000010003f7802 */ /* 0x000fe40000000f00 */
[----:B------:R-:W-:Y:S02]  /*6d00*/  LOP3.LUT P6, RZ, R45, 0x40, RZ, 0xc0, !PT ;  /* 0x000000402dff7812 */ /* 0x000fe400078cc0ff */
[----:B------:R-:W-:Y:S02]  /*6d10*/  ISETP.NE.AND P0, PT, R58, RZ, PT ;  /* 0x000000ff3a00720c */ /* 0x000fe40003f05270 */
[----:B------:R-:W-:Y:S01]  /*6d20*/  SEL R63, R63, 0xfffffff0, !P6 ;  /* 0xfffffff03f3f7807 */ /* 0x000fe20007000000 */
[----:B---3--:R-:W2:Y:S02]  /*6d30*/  LDTM.x16 R4, tmem[UR4] ;  /* 0x00000004000479ee */ /* 0x008ea40008240000 */
[----:B--2---:R-:W-:Y:S01]  /*6d40*/  FMUL R0, R24, R4 ;  /* 0x0000000418007220 */ /* 0x004fe20000400000 */
[----:B------:R-:W-:Y:S01]  /*6d50*/  LOP3.LUT R4, R28, 0xffff0000, RZ, 0xc0, !PT ;  /* 0xffff00001c047812 */ /* 0x000fe200078ec0ff */
[C---:B-1----:R-:W-:Y:S01]  /*6d60*/  FMUL R2, R24.reuse, R5 ;  /* 0x0000000518027220 */ /* 0x042fe20000400000 */
[----:B------:R-:W-:Y:S01]  /*6d70*/  FMUL R7, R24, R7 ;  /* 0x0000000718077220 */ /* 0x000fe20000400000 */
[----:B------:R-:W-:Y:S01]  /*6d80*/  FFMA R0, R26, R3, R0 ;  /* 0x000000031a007223 */ /* 0x000fe20000000000 */
[----:B------:R-:W-:Y:S01]  /*6d90*/  FMUL R3, R24, R6 ;  /* 0x0000000618037220 */ /* 0x000fe20000400000 */
[----:B------:R-:W-:Y:S01]  /*6da0*/  FFMA R2, R26, R4, R2 ;  /* 0x000000041a027223 */ /* 0x000fe20000000002 */
[C---:B------:R-:W-:Y:S01]  /*6db0*/  FMUL R4, R24.reuse, R8 ;  /* 0x0000000818047220 */ /* 0x040fe20000400000 */
[C---:B------:R-:W-:Y:S01]  /*6dc0*/  FMUL R8, R24.reuse, R12 ;  /* 0x0000000c18087220 */ /* 0x040fe20000400000 */
[----:B------:R-:W-:Y:S01]  /*6dd0*/  FMUL R12, R24, R16 ;  /* 0x00000010180c7220 */ /* 0x000fe20000400000 */
[----:B------:R-:W-:Y:S01]  /*6de0*/  SHF.L.U32 R16, R30, 0x10, RZ ;  /* 0x000000101e107819 */ /* 0x000fe200000006ff */
[----:B------:R-:W-:Y:S01]  /*6df0*/  FFMA R3, R26, R20, R3 ;  /* 0x000000141a037223 */ /* 0x000fe20000000003 */
[----:B------:R-:W-:Y:S01]  /*6e00*/  F2FP.BF16.F32.PACK_AB R32, R2, R0 ;  /* 0x000000000220723e */ /* 0x000fe200000010ff */
[----:B------:R-:W-:Y:S01]  /*6e10*/  FFMA R7, R26, R21, R7 ;  /* 0x000000151a077223 */ /* 0x000fe20000000007 */
[----:B------:R-:W-:Y:S01]  /*6e20*/  LOP3.LUT R0, R30, 0xffff0000, RZ, 0xc0, !PT ;  /* 0xffff00001e007812 */ /* 0x000fe200078ec0ff */
[----:B------:R-:W-:Y:S01]  /*6e30*/  FMUL R5, R24, R9 ;  /* 0x0000000918057220 */ /* 0x000fe20000400000 */
[C---:B------:R-:W-:Y:S01]  /*6e40*/  SHF.L.U32 R2, R31.reuse, 0x10, RZ ;  /* 0x000000101f027819 */ /* 0x040fe200000006ff */
[----:B------:R-:W-:Y:S01]  /*6e50*/  FFMA R4, R26, R16, R4 ;  /* 0x000000101a047223 */ /* 0x000fe20000000004 */
[----:B------:R-:W-:Y:S01]  /*6e60*/  LOP3.LUT R16, R31, 0xffff0000, RZ, 0xc0, !PT ;  /* 0xffff00001f107812 */ /* 0x000fe200078ec0ff */
[----:B------:R-:W-:Y:S01]  /*6e70*/  FMUL R6, R24, R10 ;  /* 0x0000000a18067220 */ /* 0x000fe20000400000 */
[----:B------:R-:W-:Y:S01]  /*6e80*/  F2FP.BF16.F32.PACK_AB R33, R7, R3 ;  /* 0x000000030721723e */ /* 0x000fe200000010ff */
[----:B------:R-:W-:Y:S01]  /*6e90*/  FFMA R5, R26, R0, R5 ;  /* 0x000000001a057223 */ /* 0x000fe20000000005 */
[----:B------:R-:W-:Y:S01]  /*6ea0*/  SHF.L.U32 R0, R36, 0x10, RZ ;  /* 0x0000001024007819 */ /* 0x000fe200000006ff */
[----:B------:R-:W-:Y:S01]  /*6eb0*/  FMUL R11, R24, R11 ;  /* 0x0000000b180b7220 */ /* 0x000fe20000400000 */
[----:B------:R-:W-:Y:S01]  /*6ec0*/  FFMA R6, R26, R2, R6 ;  /* 0x000000021a067223 */ /* 0x000fe20000000006 */
[----:B------:R-:W-:Y:S01]  /*6ed0*/  LOP3.LUT R2, R36, 0xffff0000, RZ, 0xc0, !PT ;  /* 0xffff000024027812 */ /* 0x000fe200078ec0ff */
[----:B------:R-:W-:Y:S01]  /*6ee0*/  FMUL R9, R24, R13 ;  /* 0x0000000d18097220 */ /* 0x000fe20000400000 */
[C---:B------:R-:W-:Y:S01]  /*6ef0*/  FFMA R11, R26.reuse, R16, R11 ;  /* 0x000000101a0b7223 */ /* 0x040fe2000000000b */
[C---:B------:R-:W-:Y:S01]  /*6f00*/  SHF.L.U32 R3, R37.reuse, 0x10, RZ ;  /* 0x0000001025037819 */ /* 0x040fe200000006ff */
[----:B------:R-:W-:Y:S01]  /*6f10*/  FFMA R8, R26, R0, R8 ;  /* 0x000000001a087223 */ /* 0x000fe20000000008 */
[C---:B------:R-:W-:Y:S01]  /*6f20*/  FMUL R10, R24.reuse, R14 ;  /* 0x0000000e180a7220 */ /* 0x040fe20000400000 */
[----:B------:R-:W-:Y:S01]  /*6f30*/  LOP3.LUT R0, R37, 0xffff0000, RZ, 0xc0, !PT ;  /* 0xffff000025007812 */ /* 0x000fe200078ec0ff */
[----:B------:R-:W-:Y:S01]  /*6f40*/  FMUL R15, R24, R15 ;  /* 0x0000000f180f7220 */ /* 0x000fe20000400000 */
[C---:B------:R-:W-:Y:S01]  /*6f50*/  FFMA R9, R26.reuse, R2, R9 ;  /* 0x000000021a097223 */ /* 0x040fe20000000009 */
[----:B------:R-:W-:Y:S01]  /*6f60*/  FFMA R10, R26, R3, R10 ;  /* 0x000000031a0a7223 */ /* 0x000fe2000000000a */
[----:B------:R-:W-:Y:S01]  /*6f70*/  SHF.L.U32 R2, R38, 0x10, RZ ;  /* 0x0000001026027819 */ /* 0x000fe200000006ff */
[----:B------:R-:W-:Y:S01]  /*6f80*/  FFMA R15, R26, R0, R15 ;  /* 0x000000001a0f7223 */ /* 0x000fe2000000000f */
[----:B------:R-:W-:Y:S01]  /*6f90*/  F2FP.BF16.F32.PACK_AB R34, R5, R4 ;  /* 0x000000040522723e */ /* 0x000fe200000010ff */
[----:B------:R-:W-:Y:S01]  /*6fa0*/  FMUL R13, R24, R17 ;  /* 0x00000011180d7220 */ /* 0x000fe20000400000 */
[----:B------:R-:W-:Y:S01]  /*6fb0*/  LOP3.LUT R3, R38, 0xffff0000, RZ, 0xc0, !PT ;  /* 0xffff000026037812 */ /* 0x000fe200078ec0ff */
[C---:B------:R-:W-:Y:S01]  /*6fc0*/  FMUL R14, R24.reuse, R18 ;  /* 0x00000012180e7220 */ /* 0x040fe20000400000 */
[C---:B------:R-:W-:Y:S01]  /*6fd0*/  SHF.L.U32 R4, R39.reuse, 0x10, RZ ;  /* 0x0000001027047819 */ /* 0x040fe200000006ff */
[----:B------:R-:W-:Y:S01]  /*6fe0*/  FMUL R19, R24, R19 ;  /* 0x0000001318137220 */ /* 0x000fe20000400000 */
[----:B------:R-:W-:Y:S01]  /*6ff0*/  LOP3.LUT R0, R39, 0xffff0000, RZ, 0xc0, !PT ;  /* 0xffff000027007812 */ /* 0x000fe200078ec0ff */
[C---:B------:R-:W-:Y:S01]  /*7000*/  FFMA R12, R26.reuse, R2, R12 ;  /* 0x000000021a0c7223 */ /* 0x040fe2000000000c */
[----:B------:R-:W-:Y:S01]  /*7010*/  F2FP.BF16.F32.PACK_AB R35, R11, R6 ;  /* 0x000000060b23723e */ /* 0x000fe200000010ff */
[C---:B------:R-:W-:Y:S01]  /*7020*/  FFMA R13, R26.reuse, R3, R13 ;  /* 0x000000031a0d7223 */ /* 0x040fe2000000000d */
[C---:B------:R-:W-:Y:S01]  /*7030*/  FFMA R14, R26.reuse, R4, R14 ;  /* 0x000000041a0e7223 */ /* 0x040fe2000000000e */
[----:B------:R-:W-:Y:S01]  /*7040*/  FFMA R19, R26, R0, R19 ;  /* 0x000000001a137223 */ /* 0x000fe20000000013 */
[----:B------:R-:W-:Y:S01]  /*7050*/  F2FP.BF16.F32.PACK_AB R8, R9, R8 ;  /* 0x000000080908723e */ /* 0x000fe200000010ff */
[----:B------:R1:W-:Y:S01]  /*7060*/  STS.128 [R27+0x200], R32 ;  /* 0x000200201b007388 */ /* 0x0003e20000000c00 */
[----:B------:R-:W-:Y:S02]  /*7070*/  F2FP.BF16.F32.PACK_AB R9, R15, R10 ;  /* 0x0000000a0f09723e */ /* 0x000fe400000010ff */
[----:B------:R-:W-:Y:S02]  /*7080*/  F2FP.BF16.F32.PACK_AB R10, R13, R12 ;  /* 0x0000000c0d0a723e */ /* 0x000fe400000010ff */
[----:B------:R-:W-:Y:S02]  /*7090*/  F2FP.BF16.F32.PACK_AB R11, R19, R14 ;  /* 0x0000000e130b723e */ /* 0x000fe400000010ff */
[----:B------:R-:W-:Y:S05]  /*70a0*/  IADD3 R0, PT, PT, R27, R63, RZ ;  /* 0x0000003f1b007210 */ /* 0x000fea0007ffe0ff */
[----:B------:R1:W-:Y:S01]  /*70b0*/  STS.128 [R0+0x200], R8 ;  /* 0x0002000800007388 */ /* 0x0003e20000000c00 */
[----:B------:R-:W-:Y:S01]  /*70c0*/  @!PT LDS RZ, [RZ] ;  /* 0x00000000fffff984 */ /* 0x000fe20000000800 */
[----:B------:R-:W-:Y:S01]  /*70d0*/  @!PT LDS RZ, [RZ] ;  /* 0x00000000fffff984 */ /* 0x000fe20000000800 */
[----:B------:R-:W-:Y:S01]  /*70e0*/  @!PT LDS RZ, [RZ] ;  /* 0x00000000fffff984 */ /* 0x000fe20000000800 */
[----:B------:R-:W-:Y:S01]  /*70f0*/  @!PT LDS RZ, [RZ] ;  /* 0x00000000fffff984 */ /* 0x000fe20000000800 */
[----:B------:R2:W-:Y:S07]  /*7100*/  MEMBAR.ALL.CTA ;  /* 0x0000000000007992 */ /* 0x0005ee0000008000 */
[----:B--2---:R-:W2:Y:S02]  /*7110*/  FENCE.VIEW.ASYNC.S ;  /* 0x00000000000073c6 */ /* 0x004ea40000000000 */
[----:B--2---:R-:W-:Y:S06]  /*7120*/  BAR.SYNC.DEFER_BLOCKING 0x1, 0x80 ;  /* 0x0042000000007b1d */ /* 0x004fec0000010000 */
[----:B------:R-:W-:Y:S05]  /*7130*/  @P0 BRA `(.L_x_117) ;  /* 0x0000000000380947 */ /* 0x000fea0003800000 */
[----:B------:R-:W2:Y:S01]  /*7140*/  LDCU.64 UR6, c[0x0][0x348] ;  /* 0x00006900ff0677ac */ /* 0x000ea20008000a00 */
[----:B------:R-:W-:Y:S01]  /*7150*/  R2UR UR5, R64 ;  /* 0x00000000400572ca */ /* 0x000fe200000e0000 */
[----:B------:R-:W-:Y:S01]  /*7160*/  UMOV UR51, UR36 ;  /* 0x0000002400337c82 */ /* 0x000fe20008000000 */
[----:B------:R-:W-:Y:S01]  /*7170*/  UIADD3 UR9, UPT, UPT, UR49, 0x20, URZ ;  /* 0x0000002031097890 */ /* 0x000fe2000fffe0ff */
[----:B------:R-:W-:Y:S01]  /*7180*/  UMOV UR10, UR50 ;  /* 0x00000032000a7c82 */ /* 0x000fe20008000000 */
[----:B------:R-:W-:Y:S09]  /*7190*/  UMOV UR11, UR36 ;  /* 0x00000024000b7c82 */ /* 0x000ff20008000000 */
[----:B------:R-:W-:Y:S02]  /*71a0*/  UIADD3 UR5, UPT, UPT, UR45, UR5, URZ ;  /* 0x000000052d057290 */ /* 0x000fe4000fffe0ff */
[----:B--2---:R-:W-:Y:S02]  /*71b0*/  UIADD3 UR4, UP0, UPT, UR6, 0x680, URZ ;  /* 0x0000068006047890 */ /* 0x004fe4000ff1e0ff */
[----:B------:R-:W-:Y:S02]  /*71c0*/  UIADD3 UR48, UPT, UPT, UR5, 0x200, URZ ;  /* 0x0000020005307890 */ /* 0x000fe4000fffe0ff */
[----:B------:R-:W-:Y:S02]  /*71d0*/  UIADD3 UR8, UPT, UPT, UR5, 0xa00, URZ ;  /* 0x00000a0005087890 */ /* 0x000fe4000fffe0ff */
[----:B------:R-:W-:Y:S09]  /*71e0*/  UIADD3.X UR5, UPT, UPT, URZ, UR7, URZ, UP0, !UPT ;  /* 0x00000007ff057290 */ /* 0x000ff200087fe4ff */
[----:B------:R2:W-:Y:S01]  /*71f0*/  UTMASTG.3D [UR48], [UR4] ;  /* 0x00000030040073b5 */ /* 0x0005e20008010000 */
[----:B------:R2:W-:Y:S02]  /*7200*/  UTMASTG.3D [UR8], [UR4] ;  /* 0x00000008040073b5 */ /* 0x0005e40008010000 */
[----:B--2---:R0:W-:Y:S02]  /*7210*/  UTMACMDFLUSH ;  /* 0x00000000000079b7 */ /* 0x0041e40000000000 */
.L_x_117:
[----:B------:R-:W-:Y:S05]  /*7220*/  BSYNC.RECONVERGENT B0 ;  /* 0x0000000000007941 */ /* 0x000fea0003800200 */
.L_x_116:
[----:B------:R-:W-:Y:S01]  /*7230*/  UIADD3 UR46, UPT, UPT, UR47, 0x1, URZ ;  /* 0x000000012f2e7890 */ /* 0x000fe2000fffe0ff */
[----:B------:R-:W-:Y:S03]  /*7240*/  BSSY.RECONVERGENT B0, `(.L_x_118) ;  /* 0x0000005000007945 */ /* 0x000fe60003800200 */
[----:B------:R-:W-:Y:S04]  /*7250*/  UISETP.NE.AND UP0, UPT, UR46, 0x3, UPT ;  /* 0x000000032e00788c */ /* 0x000fe8000bf05270 */
[----:B------:R-:W-:Y:S01]  /*7260*/  USEL UR44, UR46, URZ, UP0 ;  /* 0x000000ff2e2c7287 */ /* 0x000fe20008000000 */
[----:B------:R-:W-:Y:S11]  /*7270*/  @P0 BRA `(.L_x_119) ;  /* 0x0000000000040947 */ /* 0x000ff60003800000 */
[----:B------:R-:W-:Y:S04]  /*7280*/  DEPBAR.LE SB0, 0x1 ;  /* 0x000080400000791a */ /* 0x000fe80000000000 */
.L_x_119:
[----:B------:R-:W-:Y:S05]  /*7290*/  BSYNC.RECONVERGENT B0 ;  /* 0x0000000000007941 */ /* 0x000fea0003800200 */
.L_x_118:
[----:B------:R-:W-:Y:S01]  /*72a0*/  BAR.SYNC.DEFER_BLOCKING 0x1, 0x80 ;  /* 0x0042000000007b1d */ /* 0x000fe20000010000 */
[----:B------:R-:W-:Y:S01]  /*72b0*/  ISETP.NE.AND P1, PT, R62, RZ, PT ;  /* 0x000000ff3e00720c */ /* 0x000fe20003f25270 */
[----:B------:R-:W-:Y:S01]  /*72c0*/  UISETP.NE.AND UP0, UPT, UR53, URZ, UPT ;  /* 0x000000ff3500728c */ /* 0x000fe2000bf05270 */
[----:B------:R-:W-:Y:S11]  /*72d0*/  LEA R2, R65, UR45, 0x3 ;  /* 0x0000002d41027c11 */ /* 0x000ff6000f8e18ff */
[----:B------:R-:W-:Y:S01]  /*72e0*/  @P1 SHF.L.U32 R3, R68, 0x1f, RZ ;  /* 0x0000001f44031819 */ /* 0x000fe200000006ff */
[----:B------:R-:W-:Y:S06]  /*72f0*/  BRA.U !UP0, `(.L_x_120) ;  /* 0x0000000108247547 */ /* 0x000fec000b800000 */
[----:B------:R-:W-:Y:S01]  /*7300*/  IMAD.U32 R4, RZ, RZ, UR52 ;  /* 0x00000034ff047e24 */ /* 0x000fe2000f8e00ff */
[----:B-1----:R-:W-:Y:S01]  /*7310*/  MOV R0, UR55 ;  /* 0x0000003700007c02 */ /* 0x002fe20008000f00 */
[----:B------:R-:W-:Y:S03]  /*7320*/  UIADD3 UR4, UPT, UPT, UR52, 0x1, URZ ;  /* 0x0000000134047890 */ /* 0x000fe6000fffe0ff */
[----:B------:R-:W-:Y:S01]  /*7330*/  @P1 LEA R4, R4, UR45, 0x3 ;  /* 0x0000002d04041c11 */ /* 0x000fe2000f8e18ff */
[----:B------:R-:W-:Y:S04]  /*7340*/  UISETP.NE.AND UP0, UPT, UR4, 0x3, UPT ;  /* 0x000000030400788c */ /* 0x000fe8000bf05270 */
[----:B------:R-:W-:Y:S01]  /*7350*/  @P1 VIADD R4, R4, 0x58 ;  /* 0x0000005804041836 */ /* 0x000fe20000000000 */
[----:B------:R-:W-:Y:S04]  /*7360*/  USEL UR52, UR4, URZ, UP0 ;  /* 0x000000ff04347287 */ /* 0x000fe80008000000 */
[----:B------:R-:W-:Y:S04]  /*7370*/  @P1 PRMT R0, R0, 0x654, R4 ;  /* 0x0000065400001816 */ /* 0x000fe80000000004 */
[----:B------:R2:W-:Y:S04]  /*7380*/  @P1 SYNCS.ARRIVE.TRANS64.RED.A1T0 RZ, [R0+URZ], RZ ;  /* 0x000000ff00ff19a7 */ /* 0x0005e800081004ff */
.L_x_120:
[----:B------:R-:W3:Y:S01]  /*7390*/  @P1 SYNCS.PHASECHK.TRANS64.TRYWAIT P0, [R2+URZ+0x40], R3 ;  /* 0x00004003020015a7 */ /* 0x000ee200080011ff */
[----:B------:R-:W-:Y:S01]  /*73a0*/  BSSY B1, `(.L_x_121) ;  /* 0x0000012000017945 */ /* 0x000fe20003800000 */
[----:B---3--:R-:W-:Y:S03]  /*73b0*/  @P1 SEL R67, RZ, 0x1, !P0 ;  /* 0x00000001ff431807 */ /* 0x008fe60004000000 */
[----:B------:R-:W-:Y:S05]  /*73c0*/  @!P1 BRA `(.L_x_122) ;  /* 0x00000000003c9947 */ /* 0x000fea0003800000 */
[----:B------:R-:W-:Y:S01]  /*73d0*/  ISETP.NE.AND P1, PT, R69, RZ, PT ;  /* 0x000000ff4500720c */ /* 0x000fe20003f25270 */
[----:B------:R-:W-:Y:S01]  /*73e0*/  BSSY B0, `(.L_x_123) ;  /* 0x0000009000007945 */ /* 0x000fe20003800000 */
[----:B------:R-:W-:Y:S11]  /*73f0*/  ISETP.NE.AND P0, PT, R67, RZ, PT ;  /* 0x000000ff4300720c */ /* 0x000ff60003f05270 */
[----:B------:R-:W-:Y:S05]  /*7400*/  @P1 IMAD R65, R65, 0x1000, R66 ;  /* 0x0000100041411824 */ /* 0x000fea00078e0242 */
[----:B-12---:R-:W-:Y:S05]  /*7410*/  @P1 IADD3 R0, PT, PT, R65, UR45, RZ ;  /* 0x0000002d41001c10 */ /* 0x006fea000fffe0ff */
[----:B------:R-:W-:Y:S01]  /*7420*/  @P1 IMAD.IADD R0, R63, 0x1, R0 ;  /* 0x000000013f001824 */ /* 0x000fe200078e0200 */
[----:B------:R-:W-:Y:S06]  /*7430*/  @P0 BRA `(.L_x_124) ;  /* 0x00000000000c0947 */ /* 0x000fec0003800000 */
[----:B------:R-:W-:Y:S04]  /*7440*/  SHF.L.U32 R68, R68, 0x1f, RZ ;  /* 0x0000001f44447819 */ /* 0x000fe800000006ff */
[----:B------:R-:W1:Y:S02]  /*7450*/  SYNCS.PHASECHK.TRANS64.TRYWAIT P0, [R2+URZ+0x40], R68 ;  /* 0x00004044020075a7 */ /* 0x000e6400080011ff */
[----:B-1----:R-:W-:Y:S05]  /*7460*/  @!P0 BRA `(.L_x_125) ;  /* 0x0000001400ac8947 */ /* 0x002fea0003800000 */
.L_x_124:
[----:B------:R-:W-:Y:S05]  /*7470*/  BSYNC B0 ;  /* 0x0000000000007941 */ /* 0x000fea0003800000 */
.L_x_123:
[----:B------:R-:W-:Y:S11]  /*7480*/  ISETP.NE.AND P0, PT, R69, RZ, PT ;  /* 0x000000ff4500720c */ /* 0x000ff60003f05270 */
[----:B------:R-:W-:Y:S02]  /*7490*/  @!UPT UIADD3 URZ, UPT, UPT, URZ, URZ, URZ ;  /* 0x000000fffffff290 */ /* 0x000fe4000fffe0ff */
[----:B------:R3:W4:Y:S04]  /*74a0*/  @P0 LDS.128 R28, [R65+UR45+0x200] ;  /* 0x0002002d411c0984 */ /* 0x0007280008000c00 */
[----:B------:R3:W2:Y:S02]  /*74b0*/  @P0 LDS.128 R36, [R0+0x200] ;  /* 0x0002000000240984 */ /* 0x0006a40000000c00 */
.L_x_122:
[----:B------:R-:W-:Y:S05]  /*74c0*/  BSYNC B1 ;  /* 0x0000000000017941 */ /* 0x000fea0003800000 */
.L_x_121:
[----:B-123--:R-:W-:Y:S05]  /*74d0*/  VIADD R0, R25, 0x10 ;  /* 0x0000001019007836 */ /* 0x00efea0000000000 */
[----:B------:R-:W-:Y:S04]  /*74e0*/  SHF.R.U32.HI R0, RZ, 0x15, R0 ;  /* 0x00000015ff007819 */ /* 0x000fe80000011600 */
[----:B------:R-:W-:Y:S11]  /*74f0*/  LOP3.LUT P0, RZ, R0, 0x3, R47, 0x48, !PT ;  /* 0x0000000300ff7812 */ /* 0x000ff6000780482f */
[----:B------:R-:W-:Y:S02]  /*7500*/  @!UPT UIADD3 URZ, UPT, UPT, URZ, URZ, URZ ;  /* 0x000000fffffff290 */ /* 0x000fe4000fffe0ff */
[----:B------:R-:W-:Y:S05]  /*7510*/  @!P0 BRA `(.L_x_126) ;  /* 0x0000000000408947 */ /* 0x000fea0003800000 */
[----:B------:R-:W1:Y:S01]  /*7520*/  LDCU.64 UR8, c[0x4][0x70] ;  /* 0x01000e00ff0877ac */ /* 0x000e620008000a00 */
[----:B------:R-:W-:Y:S01]  /*7530*/  MOV R3, 0x0 ;  /* 0x0000000000037802 */ /* 0x000fe20000000f00 */
[----:B------:R-:W-:Y:S02]  /*7540*/  HFMA2 R12, -RZ, RZ, 0, 5.9604644775390625e-08 ;  /* 0x00000001ff0c7431 */ /* 0x000fe400000001ff */
[----:B------:R-:W-:Y:S02]  /*7550*/  IMAD.MOV.U32 R8, RZ, RZ, 0x192 ;  /* 0x00000192ff087424 */ /* 0x000fe400078e00ff */
[----:B------:R-:W-:Y:S01]  /*7560*/  IMAD.MOV.U32 R13, RZ, RZ, RZ ;  /* 0x000000ffff0d7224 */ /* 0x000fe200078e00ff */
[----:B------:R-:W2:Y:S01]  /*7570*/  LDCU.64 UR6, c[0x4][0x78] ;  /* 0x01000f00ff0677ac */ /* 0x000ea20008000a00 */
[----:B------:R-:W3:Y:S01]  /*7580*/  LDC.64 R2, c[0x4][R3] ;  /* 0x0100000003027b82 */ /* 0x000ee20000000a00 */
[----:B------:R-:W5:Y:S01]  /*7590*/  LDCU.64 UR4, c[0x4][0x10] ;  /* 0x01000200ff0477ac */ /* 0x000f620008000a00 */
[----:B-1----:R-:W-:Y:S01]  /*75a0*/  MOV R5, UR9 ;  /* 0x0000000900057c02 */ /* 0x002fe20008000f00 */
[----:B------:R-:W-:Y:S01]  /*75b0*/  IMAD.U32 R4, RZ, RZ, UR8 ;  /* 0x00000008ff047e24 */ /* 0x000fe2000f8e00ff */
[----:B--2---:R-:W-:Y:S01]  /*75c0*/  MOV R7, UR7 ;  /* 0x0000000700077c02 */ /* 0x004fe20008000f00 */
[----:B------:R-:W-:Y:S01]  /*75d0*/  IMAD.U32 R6, RZ, RZ, UR6 ;  /* 0x00000006ff067e24 */ /* 0x000fe2000f8e00ff */
[----:B-----5:R-:W-:Y:S01]  /*75e0*/  MOV R11, UR5 ;  /* 0x00000005000b7c02 */ /* 0x020fe20008000f00 */
[----:B------:R-:W-:Y:S02]  /*75f0*/  IMAD.U32 R10, RZ, RZ, UR4 ;  /* 0x00000004ff0a7e24 */ /* 0x000fe4000f8e00ff */
[----:B------:R-:W-:Y:S07]  /*7600*/  LEPC R20, `(.L_x_126) ;  /* 0x000000001014794e */ /* 0x000fee0000000000 */
[----:B---34-:R-:W-:Y:S05]  /*7610*/  CALL.ABS.NOINC R2 ;  /* 0x0000000002007343 */ /* 0x018fea0003c00000 */
.L_x_126:
[----:B------:R-:W-:Y:S01]  /*7620*/  ISETP.NE.AND P0, PT, R58, RZ, PT ;  /* 0x000000ff3a00720c */ /* 0x000fe20003f05270 */
[----:B------:R-:W-:Y:S05]  /*7630*/  WARPSYNC.ALL ;  /* 0x0000000000007948 */ /* 0x000fea0003800000 */
[----:B------:R-:W-:Y:S01]  /*7640*/  R2UR UR4, R25 ;  /* 0x00000000190472ca */ /* 0x000fe200000e0000 */
[----:B------:R-:W-:Y:S01]  /*7650*/  BSSY.RECONVERGENT B0, `(.L_x_127) ;  /* 0x000005b000007945 */ /* 0x000fe20003800200 */
[C---:B----4-:R-:W-:Y:S02]  /*7660*/  SHF.L.U32 R0, R28.reuse, 0x10, RZ ;  /* 0x000000101c007819 */ /* 0x050fe400000006ff */
[----:B------:R-:W-:Y:S02]  /*7670*/  LOP3.LUT R2, R28, 0xffff0000, RZ, 0xc0, !PT ;  /* 0xffff00001c027812 */ /* 0x000fe400078ec0ff */
[C---:B------:R-:W-:Y:S02]  /*7680*/  SHF.L.U32 R20, R29.reuse, 0x10, RZ ;  /* 0x000000101d147819 */ /* 0x040fe400000006ff */
[----:B------:R-:W-:Y:S02]  /*7690*/  LOP3.LUT R21, R29, 0xffff0000, RZ, 0xc0, !PT ;  /* 0xffff00001d157812 */ /* 0x000fe400078ec0ff */
[C---:B------:R-:W-:Y:S02]  /*76a0*/  SHF.L.U32 R25, R30.reuse, 0x10, RZ ;  /* 0x000000101e197819 */ /* 0x040fe400000006ff */
[----:B------:R-:W-:Y:S01]  /*76b0*/  LOP3.LUT R27, R30, 0xffff0000, RZ, 0xc0, !PT ;  /* 0xffff00001e1b7812 */ /* 0x000fe200078ec0ff */
[----:B------:R-:W1:Y:S01]  /*76c0*/  LDTM.x16 R4, tmem[UR4+0x10] ;  /* 0x00001004000479ee */ /* 0x000e620008240000 */
[C---:B------:R-:W-:Y:S01]  /*76d0*/  SHF.L.U32 R28, R31.reuse, 0x10, RZ ;  /* 0x000000101f1c7819 */ /* 0x040fe200000006ff */
[----:B------:R-:W-:Y:S01]  /*76e0*/  NOP ;  /* 0x0000000000007918 */ /* 0x000fe20000000000 */
[----:B------:R-:W-:Y:S02]  /*76f0*/  LOP3.LUT R29, R31, 0xffff0000, RZ, 0xc0, !PT ;  /* 0xffff00001f1d7812 */ /* 0x000fe400078ec0ff */
[C---:B------:R-:W-:Y:S02]  /*7700*/  SHF.L.U32 R30, R36.reuse, 0x10, RZ ;  /* 0x00000010241e7819 */ /* 0x040fe400000006ff */
[----:B------:R-:W-:Y:S02]  /*7710*/  LOP3.LUT R31, R36, 0xffff0000, RZ, 0xc0, !PT ;  /* 0xffff0000241f7812 */ /* 0x000fe400078ec0ff */
[C---:B------:R-:W-:Y:S02]  /*7720*/  SHF.L.U32 R32, R37.reuse, 0x10, RZ ;  /* 0x0000001025207819 */ /* 0x040fe400000006ff */
[----:B------:R-:W-:Y:S02]  /*7730*/  LOP3.LUT R33, R37, 0xffff0000, RZ, 0xc0, !PT ;  /* 0xffff000025217812 */ /* 0x000fe400078ec0ff */
[C---:B------:R-:W-:Y:S02]  /*7740*/  SHF.L.U32 R34, R38.reuse, 0x10, RZ ;  /* 0x0000001026227819 */ /* 0x040fe400000006ff */
[----:B------:R-:W-:Y:S02]  /*7750*/  LOP3.LUT R35, R38, 0xffff0000, RZ, 0xc0, !PT ;  /* 0xffff000026237812 */ /* 0x000fe400078ec0ff */
[----:B------:R-:W-:Y:S02]  /*7760*/  IADD3 R53, PT, PT, R53, 0xc0, RZ ;  /* 0x000000c035357810 */ /* 0x000fe40007ffe0ff */
[----:B------:R-:W-:Y:S02]  /*7770*/  SHF.L.U32 R36, R39, 0x10, RZ ;  /* 0x0000001027247819 */ /* 0x000fe400000006ff */
[----:B------:R-:W-:Y:S02]  /*7780*/  LOP3.LUT R53, R53, 0xfefffff8, RZ, 0xc0, !PT ;  /* 0xfefffff835357812 */ /* 0x000fe400078ec0ff */
[----:B------:R-:W-:Y:S01]  /*7790*/  LOP3.LUT R37, R39, 0xffff0000, RZ, 0xc0, !PT ;  /* 0xffff000027257812 */ /* 0x000fe200078ec0ff */
[C---:B-1----:R-:W-:Y:S01]  /*77a0*/  FMUL R4, R24.reuse, R4 ;  /* 0x0000000418047220 */ /* 0x042fe20000400000 */
[----:B------:R1:W-:Y:S01]  /*77b0*/  SYNCS.ARRIVE.TRANS64.RED.A1T0 RZ, [R53+URZ], RZ ;  /* 0x000000ff35ff79a7 */ /* 0x0003e200081004ff */
[C---:B------:R-:W-:Y:S01]  /*77c0*/  FMUL R5, R24.reuse, R5 ;  /* 0x0000000518057220 */ /* 0x040fe20000400000 */
[----:B------:R-:W-:Y:S01]  /*77d0*/  FMUL R6, R24, R6 ;  /* 0x0000000618067220 */ /* 0x000fe20000400000 */
[----:B------:R-:W-:Y:S01]  /*77e0*/  FFMA R4, R26, R0, R4 ;  /* 0x000000001a047223 */ /* 0x000fe20000000004 */
[----:B------:R-:W-:Y:S01]  /*77f0*/  FMUL R0, R24, R7 ;  /* 0x0000000718007220 */ /* 0x000fe20000400000 */
[C---:B------:R-:W-:Y:S01]  /*7800*/  FFMA R5, R26.reuse, R2, R5 ;  /* 0x000000021a057223 */ /* 0x040fe20000000005 */
[----:B------:R-:W-:Y:S01]  /*7810*/  FFMA R6, R26, R20, R6 ;  /* 0x000000141a067223 */ /* 0x000fe20000000006 */
[----:B------:R-:W-:Y:S01]  /*7820*/  FMUL R2, R24, R8 ;  /* 0x0000000818027220 */ /* 0x000fe20000400000 */
[----:B------:R-:W-:Y:S01]  /*7830*/  FFMA R0, R26, R21, R0 ;  /* 0x000000151a007223 */ /* 0x000fe20000000000 */
[C---:B------:R-:W-:Y:S01]  /*7840*/  FMUL R3, R24.reuse, R9 ;  /* 0x0000000918037220 */ /* 0x040fe20000400000 */
[----:B------:R-:W-:Y:S01]  /*7850*/  F2FP.BF16.F32.PACK_AB R4, R5, R4 ;  /* 0x000000040504723e */ /* 0x000fe200000010ff */
[C---:B------:R-:W-:Y:S01]  /*7860*/  FMUL R7, R24.reuse, R10 ;  /* 0x0000000a18077220 */ /* 0x040fe20000400000 */
[----:B------:R-:W-:Y:S01]  /*7870*/  FMUL R11, R24, R11 ;  /* 0x0000000b180b7220 */ /* 0x000fe20000400000 */
[----:B------:R-:W-:Y:S01]  /*7880*/  F2FP.BF16.F32.PACK_AB R5, R0, R6 ;  /* 0x000000060005723e */ /* 0x000fe200000010ff */
[----:B------:R-:W-:Y:S01]  /*7890*/  FFMA R2, R26, R25, R2 ;  /* 0x000000191a027223 */ /* 0x000fe20000000002 */
[----:B------:R-:W-:Y:S01]  /*78a0*/  FMUL R8, R24, R12 ;  /* 0x0000000c18087220 */ /* 0x000fe20000400000 */
[----:B------:R-:W-:Y:S01]  /*78b0*/  MOV R0, UR44 ;  /* 0x0000002c00007c02 */ /* 0x000fe20008000f00 */
[----:B------:R-:W-:Y:S01]  /*78c0*/  FFMA R3, R26, R27, R3 ;  /* 0x0000001b1a037223 */ /* 0x000fe20000000003 */
[----:B------:R-:W-:Y:S01]  /*78d0*/  FMUL R9, R24, R13 ;  /* 0x0000000d18097220 */ /* 0x000fe20000400000 */
[----:B------:R-:W-:Y:S01]  /*78e0*/  FFMA R7, R26, R28, R7 ;  /* 0x0000001c1a077223 */ /* 0x000fe20000000007 */
[----:B------:R-:W-:Y:S01]  /*78f0*/  FMUL R10, R24, R14 ;  /* 0x0000000e180a7220 */ /* 0x000fe20000400000 */
[----:B------:R-:W-:Y:S01]  /*7900*/  FFMA R11, R26, R29, R11 ;  /* 0x0000001d1a0b7223 */ /* 0x000fe2000000000b */
[----:B------:R-:W-:Y:S01]  /*7910*/  FMUL R15, R24, R15 ;  /* 0x0000000f180f7220 */ /* 0x000fe20000400000 */
[----:B------:R-:W-:Y:S01]  /*7920*/  FFMA R8, R26, R30, R8 ;  /* 0x0000001e1a087223 */ /* 0x000fe20000000008 */
[----:B------:R-:W-:Y:S01]  /*7930*/  LEA R0, R0, R44, 0xb ;  /* 0x0000002c00007211 */ /* 0x000fe200078e58ff */
[----:B------:R-:W-:Y:S01]  /*7940*/  FMUL R12, R24, R16 ;  /* 0x00000010180c7220 */ /* 0x000fe20000400000 */
[----:B------:R-:W-:Y:S01]  /*7950*/  FFMA R9, R26, R31, R9 ;  /* 0x0000001f1a097223 */ /* 0x000fe20000000009 */
[----:B------:R-:W-:Y:S01]  /*7960*/  FMUL R13, R24, R17 ;  /* 0x00000011180d7220 */ /* 0x000fe20000400000 */
[----:B------:R-:W-:Y:S01]  /*7970*/  FFMA R10, R26, R32, R10 ;  /* 0x000000201a0a7223 */ /* 0x000fe2000000000a */
[----:B------:R-:W-:Y:S01]  /*7980*/  FMUL R14, R24, R18 ;  /* 0x00000012180e7220 */ /* 0x000fe20000400000 */
[----:B------:R-:W-:Y:S01]  /*7990*/  FFMA R15, R26, R33, R15 ;  /* 0x000000211a0f7223 */ /* 0x000fe2000000000f */
[----:B------:R-:W-:Y:S01]  /*79a0*/  FMUL R19, R24, R19 ;  /* 0x0000001318137220 */ /* 0x000fe20000400000 */
[----:B------:R-:W-:Y:S01]  /*79b0*/  F2FP.BF16.F32.PACK_AB R6, R3, R2 ;  /* 0x000000020306723e */ /* 0x000fe200000010ff */
[C---:B------:R-:W-:Y:S01]  /*79c0*/  FFMA R12, R26.reuse, R34, R12 ;  /* 0x000000221a0c7223 */ /* 0x040fe2000000000c */
[----:B------:R-:W-:Y:S01]  /*79d0*/  F2FP.BF16.F32.PACK_AB R7, R11, R7 ;  /* 0x000000070b07723e */ /* 0x000fe200000010ff */
[----:B------:R-:W-:Y:S01]  /*79e0*/  FFMA R13, R26, R35, R13 ;  /* 0x000000231a0d7223 */ /* 0x000fe2000000000d */
[----:B------:R-:W-:Y:S01]  /*79f0*/  LEA R0, R0, UR45, 0x1 ;  /* 0x0000002d00007c11 */ /* 0x000fe2000f8e08ff */
[C---:B------:R-:W-:Y:S01]  /*7a00*/  FFMA R14, R26.reuse, R36, R14 ;  /* 0x000000241a0e7223 */ /* 0x040fe2000000000e */
[----:B------:R-:W-:Y:S01]  /*7a10*/  FFMA R19, R26, R37, R19 ;  /* 0x000000251a137223 */ /* 0x000fe20000000013 */
[----:B------:R-:W-:Y:S02]  /*7a20*/  F2FP.BF16.F32.PACK_AB R8, R9, R8 ;  /* 0x000000080908723e */ /* 0x000fe400000010ff */
        /* <DEDUP_REMOVED lines=15> */
[----:B------:R-:W-:Y:S02]  /*7b20*/  ULEA UR5, UR44, UR45, 0xc ;  /* 0x0000002d2c057291 */ /* 0x000fe4000f8e60ff */
[----:B------:R-:W-:Y:S02]  /*7b30*/  UIADD3 UR13, UPT, UPT, UR49, 0x10, URZ ;  /* 0x00000010310d7890 */ /* 0x000fe4000fffe0ff */
[----:B------:R-:W-:Y:S02]  /*7b40*/  UIADD3 UR12, UPT, UPT, UR5, 0x200, URZ ;  /* 0x00000200050c7890 */ /* 0x000fe4000fffe0ff */
[----:B------:R-:W-:Y:S01]  /*7b50*/  UIADD3 UR8, UPT, UPT, UR5, 0xa00, URZ ;  /* 0x00000a0005087890 */ /* 0x000fe2000fffe0ff */
[----:B------:R-:W-:Y:S01]  /*7b60*/  UMOV UR14, UR50 ;  /* 0x00000032000e7c82 */ /* 0x000fe20008000000 */
[----:B------:R-:W-:Y:S01]  /*7b70*/  UMOV UR15, UR36 ;  /* 0x00000024000f7c82 */ /* 0x000fe20008000000 */
[----:B------:R-:W-:Y:S01]  /*7b80*/  UIADD3 UR9, UPT, UPT, UR49, 0x30, URZ ;  /* 0x0000003031097890 */ /* 0x000fe2000fffe0ff */
[----:B------:R-:W-:Y:S01]  /*7b90*/  UMOV UR10, UR50 ;  /* 0x00000032000a7c82 */ /* 0x000fe20008000000 */
[----:B------:R-:W-:Y:S01]  /*7ba0*/  UMOV UR11, UR36 ;  /* 0x00000024000b7c82 */ /* 0x000fe20008000000 */
[----:B--2---:R-:W-:Y:S04]  /*7bb0*/  UIADD3 UR4, UP0, UPT, UR6, 0x680, URZ ;  /* 0x0000068006047890 */ /* 0x004fe8000ff1e0ff */
[----:B------:R-:W-:Y:S09]  /*7bc0*/  UIADD3.X UR5, UPT, UPT, URZ, UR7, URZ, UP0, !UPT ;  /* 0x00000007ff057290 */ /* 0x000ff200087fe4ff */
[----:B------:R2:W-:Y:S01]  /*7bd0*/  UTMASTG.3D [UR12], [UR4] ;  /* 0x0000000c040073b5 */ /* 0x0005e20008010000 */
[----:B------:R2:W-:Y:S02]  /*7be0*/  UTMASTG.3D [UR8], [UR4] ;  /* 0x00000008040073b5 */ /* 0x0005e40008010000 */
[----:B--2---:R0:W-:Y:S02]  /*7bf0*/  UTMACMDFLUSH ;  /* 0x00000000000079b7 */ /* 0x0041e40000000000 */
.L_x_128:
[----:B------:R-:W-:Y:S05]  /*7c00*/  BSYNC.RECONVERGENT B0 ;  /* 0x0000000000007941 */ /* 0x000fea0003800200 */
.L_x_127:
[----:B------:R-:W-:Y:S01]  /*7c10*/  UIADD3 UR4, UPT, UPT, UR44, 0x1, URZ ;  /* 0x000000012c047890 */ /* 0x000fe2000fffe0ff */
[----:B------:R-:W-:Y:S03]  /*7c20*/  BSSY.RECONVERGENT B0, `(.L_x_129) ;  /* 0x0000008000007945 */ /* 0x000fe60003800200 */
[----:B------:R-:W-:Y:S04]  /*7c30*/  UISETP.NE.AND UP0, UPT, UR4, 0x3, UPT ;  /* 0x000000030400788c */ /* 0x000fe8000bf05270 */
[----:B------:R-:W-:Y:S02]  /*7c40*/  UISETP.EQ.XOR UP1, UPT, UR46, 0x3, !UP0 ;  /* 0x000000032e00788c */ /* 0x000fe4000c722a70 */
[----:B------:R-:W-:Y:S02]  /*7c50*/  USEL UR47, UR4, URZ, UP0 ;  /* 0x000000ff042f7287 */ /* 0x000fe40008000000 */
[----:B------:R-:W-:Y:S04]  /*7c60*/  USEL UR5, URZ, 0x1, !UP1 ;  /* 0x00000001ff057887 */ /* 0x000fe8000c800000 */
[----:B------:R-:W-:Y:S01]  /*7c70*/  ULOP3.LUT UR54, UR54, UR5, URZ, 0x3c, !UPT ;  /* 0x0000000536367292 */ /* 0x000fe2000f8e3cff */
[----:B------:R-:W-:Y:S11]  /*7c80*/  @P0 BRA `(.L_x_130) ;  /* 0x0000000000040947 */ /* 0x000ff60003800000 */
[----:B------:R-:W-:Y:S04]  /*7c90*/  DEPBAR.LE SB0, 0x1 ;  /* 0x000080400000791a */ /* 0x000fe80000000000 */
.L_x_130:
[----:B------:R-:W-:Y:S05]  /*7ca0*/  BSYNC.RECONVERGENT B0 ;  /* 0x0000000000007941 */ /* 0x000fea0003800200 */
.L_x_129:
[----:B------:R-:W-:Y:S01]  /*7cb0*/  BAR.SYNC.DEFER_BLOCKING 0x1, 0x80 ;  /* 0x0042000000007b1d */ /* 0x000fe20000010000 */
[----:B------:R-:W-:Y:S01]  /*7cc0*/  UISETP.NE.AND UP0, UPT, UR53, -0x2, UPT ;  /* 0xfffffffe3500788c */ /* 0x000fe2000bf05270 */
[----:B------:R-:W-:Y:S08]  /*7cd0*/  IADD3 R22, PT, PT, R22, 0x1, RZ ;  /* 0x0000000116167810 */ /* 0x000ff00007ffe0ff */
[----:B------:R-:W-:Y:S05]  /*7ce0*/  BRA.U !UP0, `(.L_x_131) ;  /* 0x0000000108287547 */ /* 0x000fea000b800000 */
[----:B------:R-:W-:Y:S01]  /*7cf0*/  ISETP.NE.AND P0, PT, R62, RZ, PT ;  /* 0x000000ff3e00720c */ /* 0x000fe20003f05270 */
[----:B------:R-:W-:Y:S01]  /*7d00*/  IMAD.U32 R2, RZ, RZ, UR52 ;  /* 0x00000034ff027e24 */ /* 0x000fe2000f8e00ff */
[----:B------:R-:W-:Y:S01]  /*7d10*/  UIADD3 UR4, UPT, UPT, UR52, 0x1, URZ ;  /* 0x0000000134047890 */ /* 0x000fe2000fffe0ff */
[----:B-1----:R-:W-:Y:S03]  /*7d20*/  IMAD.U32 R0, RZ, RZ, UR55 ;  /* 0x00000037ff007e24 */ /* 0x002fe6000f8e00ff */
[----:B------:R-:W-:Y:S04]  /*7d30*/  UISETP.NE.AND UP0, UPT, UR4, 0x3, UPT ;  /* 0x000000030400788c */ /* 0x000fe8000bf05270 */
[----:B------:R-:W-:Y:S03]  /*7d40*/  USEL UR52, UR4, URZ, UP0 ;  /* 0x000000ff04347287 */ /* 0x000fe60008000000 */
[----:B------:R-:W-:Y:S05]  /*7d50*/  @P0 LEA R2, R2, UR45, 0x3 ;  /* 0x0000002d02020c11 */ /* 0x000fea000f8e18ff */
[----:B------:R-:W-:Y:S05]  /*7d60*/  @P0 VIADD R2, R2, 0x58 ;  /* 0x0000005802020836 */ /* 0x000fea0000000000 */
[----:B------:R-:W-:Y:S04]  /*7d70*/  @P0 PRMT R0, R0, 0x654, R2 ;  /* 0x0000065400000816 */ /* 0x000fe80000000002 */
[----:B------:R2:W-:Y:S03]  /*7d80*/  @P0 SYNCS.ARRIVE.TRANS64.RED.A1T0 RZ, [R0+URZ], RZ ;  /* 0x000000ff00ff09a7 */ /* 0x0005e600081004ff */
.L_x_131:
[----:B------:R-:W-:Y:S01]  /*7d90*/  R2UR UR6, R61 ;  /* 0x000000003d0672ca */ /* 0x000fe200000e0000 */
[----:B------:R-:W-:Y:S01]  /*7da0*/  UIADD3 UR53, UPT, UPT, UR53, 0x2, URZ ;  /* 0x0000000235357890 */ /* 0x000fe2000fffe0ff */
[----:B------:R-:W-:Y:S02]  /*7db0*/  R2UR UR5, R50 ;  /* 0x00000000320572ca */ /* 0x000fe400000e0000 */
[----:B------:R-:W-:Y:S02]  /*7dc0*/  R2UR UR4, R51 ;  /* 0x00000000330472ca */ /* 0x000fe400000e0000 */
[----:B------:R-:W-:Y:S02]  /*7dd0*/  R2UR UR36, R59 ;  /* 0x000000003b2472ca */ /* 0x000fe400000e0000 */
[----:B------:R-:W-:Y:S02]  /*7de0*/  ISETP.NE.AND P0, PT, R55, 0x2, PT ;  /* 0x000000023700780c */ /* 0x000fe40003f05270 */
[----:B------:R-:W-:Y:S02]  /*7df0*/  ISETP.NE.AND P1, PT, R22, 0x4, PT ;  /* 0x000000041600780c */ /* 0x000fe40003f25270 */
[----:B------:R-:W-:Y:S01]  /*7e00*/  SEL R2, RZ, 0x1, P0 ;  /* 0x00000001ff027807 */ /* 0x000fe20000000000 */
[----:B------:R-:W-:Y:S01]  /*7e10*/  UISETP.NE.AND UP0, UPT, UR6, URZ, UPT ;  /* 0x000000ff0600728c */ /* 0x000fe2000bf05270 */
[----:B-12---:R-:W-:Y:S01]  /*7e20*/  SEL R0, RZ, 0x1, P1 ;  /* 0x00000001ff007807 */ /* 0x006fe20000800000 */
[----:B------:R-:W-:Y:S01]  /*7e30*/  UIADD3 UR26, UPT, UPT, UR37, UR5, URZ ;  /* 0x00000005251a7290 */ /* 0x000fe2000fffe0ff */
[----:B------:R-:W-:Y:S01]  /*7e40*/  LOP3.LUT R56, R56, R2, RZ, 0x3c, !PT ;  /* 0x0000000238387212 */ /* 0x000fe200078e3cff */
[----:B------:R-:W-:Y:S01]  /*7e50*/  UIADD3 UR20, UPT, UPT, UR38, UR4, URZ ;  /* 0x0000000426147290 */ /* 0x000fe2000fffe0ff */
[----:B------:R-:W-:Y:S02]  /*7e60*/  LOP3.LUT R57, R57, R0, RZ, 0x3c, !PT ;  /* 0x0000000039397212 */ /* 0x000fe400078e3cff */
[----:B------:R-:W-:Y:S02]  /*7e70*/  SEL R55, R55, RZ, P0 ;  /* 0x000000ff37377207 */ /* 0x000fe40000000000 */
[----:B------:R-:W-:Y:S01]  /*7e80*/  SEL R22, R22, RZ, P1 ;  /* 0x000000ff16167207 */ /* 0x000fe20000800000 */
[----:B------:R-:W-:Y:S06]  /*7e90*/  BRA.U UP0, `(.L_x_132) ;  /* 0xffffffdd00447547 */ /* 0x000fec000b83ffff */
[----:B------:R-:W-:-:S13]  /*7ea0*/  R2UR UR4, R52 ;  /* 0x00000000340472ca */ /* 0x000fda00000e0000 */
[----:B------:R-:W-:-:S09]  /*7eb0*/  UISETP.NE.AND UP0, UPT, UR4, URZ, UPT ;  /* 0x000000ff0400728c */ /* 0x000fd2000bf05270 */
[----:B------:R-:W-:Y:S05]  /*7ec0*/  BRA.U !UP0, `(.L_x_133) ;  /* 0x0000000108487547 */ /* 0x000fea000b800000 */
[----:B------:R-:W1:Y:S02]  /*7ed0*/  LDCU.64 UR4, c[0x0][0x890] ;  /* 0x00011200ff0477ac */ /* 0x000e640008000a00 */
[----:B-1----:R-:W-:-:S04]  /*7ee0*/  UISETP.NE.U32.AND UP0, UPT, UR4, URZ, UPT ;  /* 0x000000ff0400728c */ /* 0x002fc8000bf05070 */
[----:B------:R-:W-:-:S09]  /*7ef0*/  UISETP.NE.AND.EX UP0, UPT, UR5, URZ, UPT, UP0 ;  /* 0x000000ff0500728c */ /* 0x000fd2000bf05300 */
[----:B------:R-:W-:Y:S05]  /*7f00*/  BRA.U UP0, `(.L_x_134) ;  /* 0x00000001000c7547 */ /* 0x000fea000b800000 */
[----:B------:R-:W-:-:S13]  /*7f10*/  FSETP.NEU.AND P0, PT, R26, RZ, PT ;  /* 0x000000ff1a00720b */ /* 0x000fda0003f0d000 */
[----:B------:R-:W-:Y:S05]  /*7f20*/  @!P0 EXIT ;  /* 0x000000000000894d */ /* 0x000fea0003800000 */
[----:B------:R-:W-:Y:S05]  /*7f30*/  BRA `(.L_x_133) ;  /* 0x00000000002c7947 */ /* 0x000fea0003800000 */
.L_x_134:
[----:B------:R-:W-:Y:S01]  /*7f40*/  ISETP.NE.AND P0, PT, R54, RZ, PT ;  /* 0x000000ff3600720c */ /* 0x000fe20003f05270 */
[----:B------:R-:W-:-:S12]  /*7f50*/  BSSY.RECONVERGENT B0, `(.L_x_133) ;  /* 0x0000009000007945 */ /* 0x000fd80003800200 */
[----:B------:R-:W-:Y:S05]  /*7f60*/  @P0 BRA `(.L_x_135) ;  /* 0x0000000000140947 */ /* 0x000fea0003800000 */
[----:B------:R-:W1:Y:S02]  /*7f70*/  LDCU.64 UR4, c[0x0][0x888] ;  /* 0x00011100ff0477ac */ /* 0x000e640008000a00 */
[----:B-1----:R-:W-:-:S04]  /*7f80*/  ISETP.NE.U32.AND P0, PT, RZ, UR4, PT ;  /* 0x00000004ff007c0c */ /* 0x002fc8000bf05070 */
[----:B------:R-:W-:-:S13]  /*7f90*/  ISETP.NE.AND.EX P0, PT, RZ, UR5, PT, P0 ;  /* 0x00000005ff007c0c */ /* 0x000fda000bf05300 */
[----:B------:R-:W-:Y:S05]  /*7fa0*/  @!P0 EXIT ;  /* 0x000000000000894d */ /* 0x000fea0003800000 */
[----:B------:R-:W-:Y:S05]  /*7fb0*/  BRA `(.L_x_136) ;  /* 0x0000000000087947 */ /* 0x000fea0003800000 */
.L_x_135:
[----:B------:R-:W-:-:S13]  /*7fc0*/  FSETP.NEU.AND P0, PT, R26, RZ, PT ;  /* 0x000000ff1a00720b */ /* 0x000fda0003f0d000 */
[----:B------:R-:W-:Y:S05]  /*7fd0*/  @!P0 EXIT ;  /* 0x000000000000894d */ /* 0x000fea0003800000 */
.L_x_136:
[----:B------:R-:W-:Y:S05]  /*7fe0*/  BSYNC.RECONVERGENT B0 ;  /* 0x0000000000007941 */ /* 0x000fea0003800200 */
.L_x_133:
[----:B------:R-:W-:Y:S01]  /*7ff0*/  ULEA UR4, UR52, UR45, 0x3 ;  /* 0x0000002d34047291 */ /* 0x000fe2000f8e18ff */
[----:B------:R-:W-:-:S04]  /*8000*/  DEPBAR.LE SB0, 0x0 ;  /* 0x000080000000791a */ /* 0x000fc80000000000 */
[----:B------:R-:W-:-:S04]  /*8010*/  UIADD3 UR4, UPT, UPT, UR4, 0x58, URZ ;  /* 0x0000005804047890 */ /* 0x000fc8000fffe0ff */
[----:B------:R-:W-:-:S09]  /*8020*/  UPRMT UR4, UR55, 0x654, UR4 ;  /* 0x0000065437047896 */ /* 0x000fd20008000004 */
[----:B------:R-:W-:Y:S01]  /*8030*/  SYNCS.ARRIVE.TRANS64.RED.A1T0 RZ, [UR4], RZ ;  /* 0x000000ffffff79a7 */ /* 0x000fe20008100404 */
[----:B------:R-:W-:Y:S05]  /*8040*/  EXIT ;  /* 0x000000000000794d */ /* 0x000fea0003800000 */
.L_x_24:
[----:B--2---:R2:W3:Y:S02]  /*8050*/  SYNCS.PHASECHK.TRANS64.TRYWAIT P0, [R0+URZ+0xf0], R2 ;  /* 0x0000f002000075a7 */ /* 0x0044e400080011ff */
[----:B---3--:R-:W-:Y:S05]  /*8060*/  @!P0 NANOSLEEP.SYNCS 0x989680 ;  /* 0x009896800000895d */ /* 0x008fea0003900000 */
[----:B------:R-:W3:Y:S02]  /*8070*/  @!P0 SYNCS.PHASECHK.TRANS64 P0, [R0+URZ+0xf0], R2 ;  /* 0x0000f002000085a7 */ /* 0x000ee400080010ff */
[----:B---3--:R-:W-:Y:S05]  /*8080*/  @!P0 BRA `(.L_x_24) ;  /* 0xfffffffc00f08947 */ /* 0x008fea000383ffff */
[----:B------:R-:W-:Y:S05]  /*8090*/  BRA `(.L_x_137) ;  /* 0xffffff98006c7947 */ /* 0x000fea000383ffff */
.L_x_27:
[----:B-1----:R-:W-:-:S07]  /*80a0*/  MOV R0, UR5 ;  /* 0x0000000500007c02 */ /* 0x002fce0008000f00 */
.L_x_138:
[----:B-1----:R1:W2:Y:S02]  /*80b0*/  SYNCS.PHASECHK.TRANS64.TRYWAIT P0, [R0+URZ+0x20], R3 ;  /* 0x00002003000075a7 */ /* 0x0022a400080011ff */
[----:B--2---:R-:W-:Y:S05]  /*80c0*/  @!P0 NANOSLEEP.SYNCS 0x989680 ;  /* 0x009896800000895d */ /* 0x004fea0003900000 */
[----:B------:R-:W2:Y:S02]  /*80d0*/  @!P0 SYNCS.PHASECHK.TRANS64 P0, [R0+URZ+0x20], R3 ;  /* 0x00002003000085a7 */ /* 0x000ea400080010ff */
[----:B--2---:R-:W-:Y:S05]  /*80e0*/  @!P0 BRA `(.L_x_138) ;  /* 0xfffffffc00f08947 */ /* 0x004fea000383ffff */
[----:B------:R-:W-:Y:S05]  /*80f0*/  BRA `(.L_x_26) ;  /* 0xffffff9800c47947 */ /* 0x000fea000383ffff */
.L_x_36:
[----:B-1----:R-:W-:-:S07]  /*8100*/  MOV R0, UR6 ;  /* 0x0000000600007c02 */ /* 0x002fce0008000f00 */
.L_x_139:
[----:B-1----:R1:W2:Y:S02]  /*8110*/  SYNCS.PHASECHK.TRANS64.TRYWAIT P0, [R0+URZ+0x20], R3 ;  /* 0x00002003000075a7 */ /* 0x0022a400080011ff */
[----:B--2---:R-:W-:Y:S05]  /*8120*/  @!P0 NANOSLEEP.SYNCS 0x989680 ;  /* 0x009896800000895d */ /* 0x004fea0003900000 */
[----:B------:R-:W2:Y:S02]  /*8130*/  @!P0 SYNCS.PHASECHK.TRANS64 P0, [R0+URZ+0x20], R3 ;  /* 0x00002003000085a7 */ /* 0x000ea400080010ff */
[----:B--2---:R-:W-:Y:S05]  /*8140*/  @!P0 BRA `(.L_x_139) ;  /* 0xfffffffc00f08947 */ /* 0x004fea000383ffff */
[----:B------:R-:W-:Y:S05]  /*8150*/  BRA `(.L_x_35) ;  /* 0xffffff9c00d07947 */ /* 0x000fea000383ffff */
.L_x_43:
[----:B-1----:R1:W4:Y:S02]  /*8160*/  SYNCS.PHASECHK.TRANS64.TRYWAIT P0, [R3+URZ+0x80], R0 ;  /* 0x00008000030075a7 */ /* 0x00232400080011ff */
[----:B----4-:R-:W-:Y:S05]  /*8170*/  @!P0 NANOSLEEP.SYNCS 0x989680 ;  /* 0x009896800000895d */ /* 0x010fea0003900000 */
[----:B------:R-:W4:Y:S02]  /*8180*/  @!P0 SYNCS.PHASECHK.TRANS64 P0, [R3+URZ+0x80], R0 ;  /* 0x00008000030085a7 */ /* 0x000f2400080010ff */
[----:B----4-:R-:W-:Y:S05]  /*8190*/  @!P0 BRA `(.L_x_43) ;  /* 0xfffffffc00f08947 */ /* 0x010fea000383ffff */
[----:B------:R-:W-:Y:S05]  /*81a0*/  BRA `(.L_x_140) ;  /* 0xffffffa000bc7947 */ /* 0x000fea000383ffff */
.L_x_47:
[----:B------:R-:W-:-:S07]  /*81b0*/  MOV R0, UR4 ;  /* 0x0000000400007c02 */ /* 0x000fce0008000f00 */
.L_x_141:
[----:B-1----:R1:W2:Y:S02]  /*81c0*/  SYNCS.PHASECHK.TRANS64.TRYWAIT P0, [R0+URZ], R2 ;  /* 0x00000002000075a7 */ /* 0x0022a400080011ff */
[----:B--2---:R-:W-:Y:S05]  /*81d0*/  @!P0 NANOSLEEP.SYNCS 0x989680 ;  /* 0x009896800000895d */ /* 0x004fea0003900000 */
[----:B------:R-:W2:Y:S02]  /*81e0*/  @!P0 SYNCS.PHASECHK.TRANS64 P0, [R0+URZ], R2 ;  /* 0x00000002000085a7 */ /* 0x000ea400080010ff */
[----:B--2---:R-:W-:Y:S05]  /*81f0*/  @!P0 BRA `(.L_x_141) ;  /* 0xfffffffc00f08947 */ /* 0x004fea000383ffff */
[----:B------:R-:W-:Y:S05]  /*8200*/  BRA `(.L_x_142) ;  /* 0xffffffa800687947 */ /* 0x000fea000383ffff */
.L_x_48:
[----:B------:R-:W-:-:S07]  /*8210*/  MOV R0, UR5 ;  /* 0x0000000500007c02 */ /* 0x000fce0008000f00 */
.L_x_143:
[----:B-1----:R1:W2:Y:S02]  /*8220*/  SYNCS.PHASECHK.TRANS64.TRYWAIT P0, [R0+URZ], R3 ;  /* 0x00000003000075a7 */ /* 0x0022a400080011ff */
[----:B--2---:R-:W-:Y:S05]  /*8230*/  @!P0 NANOSLEEP.SYNCS 0x989680 ;  /* 0x009896800000895d */ /* 0x004fea0003900000 */
[----:B------:R-:W2:Y:S02]  /*8240*/  @!P0 SYNCS.PHASECHK.TRANS64 P0, [R0+URZ], R3 ;  /* 0x00000003000085a7 */ /* 0x000ea400080010ff */
[----:B--2---:R-:W-:Y:S05]  /*8250*/  @!P0 BRA `(.L_x_143) ;  /* 0xfffffffc00f08947 */ /* 0x004fea000383ffff */
[----:B------:R-:W-:Y:S05]  /*8260*/  BRA `(.L_x_144) ;  /* 0xffffffa800747947 */ /* 0x000fea000383ffff */
.L_x_49:
[----:B------:R-:W-:-:S07]  /*8270*/  MOV R0, UR5 ;  /* 0x0000000500007c02 */ /* 0x000fce0008000f00 */
.L_x_145:
[----:B-1----:R1:W2:Y:S02]  /*8280*/  SYNCS.PHASECHK.TRANS64.TRYWAIT P0, [R0+URZ], R3 ;  /* 0x00000003000075a7 */ /* 0x0022a400080011ff */
[----:B--2---:R-:W-:Y:S05]  /*8290*/  @!P0 NANOSLEEP.SYNCS 0x989680 ;  /* 0x009896800000895d */ /* 0x004fea0003900000 */
[----:B------:R-:W2:Y:S02]  /*82a0*/  @!P0 SYNCS.PHASECHK.TRANS64 P0, [R0+URZ], R3 ;  /* 0x00000003000085a7 */ /* 0x000ea400080010ff */
[----:B--2---:R-:W-:Y:S05]  /*82b0*/  @!P0 BRA `(.L_x_145) ;  /* 0xfffffffc00f08947 */ /* 0x004fea000383ffff */
[----:B------:R-:W-:Y:S05]  /*82c0*/  BRA `(.L_x_146) ;  /* 0xffffffa800807947 */ /* 0x000fea000383ffff */
.L_x_52:
[----:B-1----:R1:W2:Y:S02]  /*82d0*/  SYNCS.PHASECHK.TRANS64.TRYWAIT P0, [R0+URZ+0xe0], R4 ;  /* 0x0000e004000075a7 */ /* 0x0022a400080011ff */
[----:B--2---:R-:W-:Y:S05]  /*82e0*/  @!P0 NANOSLEEP.SYNCS 0x989680 ;  /* 0x009896800000895d */ /* 0x004fea0003900000 */
[----:B------:R-:W2:Y:S02]  /*82f0*/  @!P0 SYNCS.PHASECHK.TRANS64 P0, [R0+URZ+0xe0], R4 ;  /* 0x0000e004000085a7 */ /* 0x000ea400080010ff */
[----:B--2---:R-:W-:Y:S05]  /*8300*/  @!P0 BRA `(.L_x_52) ;  /* 0xfffffffc00f08947 */ /* 0x004fea000383ffff */
[----:B------:R-:W-:Y:S05]  /*8310*/  BRA `(.L_x_147) ;  /* 0xffffffa800dc7947 */ /* 0x000fea000383ffff */
.L_x_53:
[----:B------:R-:W-:-:S07]  /*8320*/  MOV R0, UR4 ;  /* 0x0000000400007c02 */ /* 0x000fce0008000f00 */
.L_x_148:
[----:B-1----:R1:W2:Y:S02]  /*8330*/  SYNCS.PHASECHK.TRANS64.TRYWAIT P0, [R0+URZ+0x90], R5 ;  /* 0x00009005000075a7 */ /* 0x0022a400080011ff */
[----:B--2---:R-:W-:Y:S05]  /*8340*/  @!P0 NANOSLEEP.SYNCS 0x989680 ;  /* 0x009896800000895d */ /* 0x004fea0003900000 */
[----:B------:R-:W2:Y:S02]  /*8350*/  @!P0 SYNCS.PHASECHK.TRANS64 P0, [R0+URZ+0x90], R5 ;  /* 0x00009005000085a7 */ /* 0x000ea400080010ff */
[----:B--2---:R-:W-:Y:S05]  /*8360*/  @!P0 BRA `(.L_x_148) ;  /* 0xfffffffc00f08947 */ /* 0x004fea000383ffff */
[----:B------:R-:W-:Y:S05]  /*8370*/  BRA `(.L_x_149) ;  /* 0xffffffa800ec7947 */ /* 0x000fea000383ffff */
.L_x_54:
[----:B-1----:R1:W2:Y:S02]  /*8380*/  SYNCS.PHASECHK.TRANS64.TRYWAIT P1, [R0+URZ+0x80], R4 ;  /* 0x00008004000075a7 */ /* 0x0022a400080211ff */
[----:B--2---:R-:W-:Y:S05]  /*8390*/  @!P1 NANOSLEEP.SYNCS 0x989680 ;  /* 0x009896800000995d */ /* 0x004fea0003900000 */
[----:B------:R-:W2:Y:S02]  /*83a0*/  @!P1 SYNCS.PHASECHK.TRANS64 P1, [R0+URZ+0x80], R4 ;  /* 0x00008004000095a7 */ /* 0x000ea400080210ff */
[----:B--2---:R-:W-:Y:S05]  /*83b0*/  @!P1 BRA `(.L_x_54) ;  /* 0xfffffffc00f09947 */ /* 0x004fea000383ffff */
[----:B------:R-:W-:Y:S05]  /*83c0*/  BRA `(.L_x_150) ;  /* 0xffffffac001c7947 */ /* 0x000fea000383ffff */
.L_x_57:
[----:B------:R-:W-:-:S07]  /*83d0*/  MOV R0, UR4 ;  /* 0x0000000400007c02 */ /* 0x000fce0008000f00 */
.L_x_151:
[----:B-1----:R1:W2:Y:S02]  /*83e0*/  SYNCS.PHASECHK.TRANS64.TRYWAIT P0, [R0+URZ+0x90], R2 ;  /* 0x00009002000075a7 */ /* 0x0022a400080011ff */
[----:B--2---:R-:W-:Y:S05]  /*83f0*/  @!P0 NANOSLEEP.SYNCS 0x989680 ;  /* 0x009896800000895d */ /* 0x004fea0003900000 */
[----:B------:R-:W2:Y:S02]  /*8400*/  @!P0 SYNCS.PHASECHK.TRANS64 P0, [R0+URZ+0x90], R2 ;  /* 0x00009002000085a7 */ /* 0x000ea400080010ff */
[----:B--2---:R-:W-:Y:S05]  /*8410*/  @!P0 BRA `(.L_x_151) ;  /* 0xfffffffc00f08947 */ /* 0x004fea000383ffff */
[----:B------:R-:W-:Y:S05]  /*8420*/  BRA `(.L_x_56) ;  /* 0xffffffac00707947 */ /* 0x000fea000383ffff */
.L_x_66:
[----:B-1----:R-:W-:-:S04]  /*8430*/  MOV R5, UR5 ;  /* 0x0000000500057c02 */ /* 0x002fc80008000f00 */
[----:B------:R1:W2:Y:S03]  /*8440*/  SYNCS.PHASECHK.TRANS64.TRYWAIT P0, [R5+URZ+0x8], R6 ;  /* 0x00000806050075a7 */ /* 0x0002a600080011ff */
[----:B--2---:R-:W-:Y:S05]  /*8450*/  @!P0 NANOSLEEP.SYNCS 0x989680 ;  /* 0x009896800000895d */ /* 0x004fea0003900000 */
[----:B------:R-:W2:Y:S02]  /*8460*/  @!P0 SYNCS.PHASECHK.TRANS64 P0, [R5+URZ+0x8], R6 ;  /* 0x00000806050085a7 */ /* 0x000ea400080010ff */
[----:B--2---:R-:W-:Y:S05]  /*8470*/  @!P0 BRA `(.L_x_66) ;  /* 0xfffffffc00ec8947 */ /* 0x004fea000383ffff */
[----:B------:R-:W-:Y:S05]  /*8480*/  BRA `(.L_x_65) ;  /* 0xffffffb000247947 */ /* 0x000fea000383ffff */
.L_x_68:
[----:B------:R-:W-:Y:S01]  /*8490*/  BSSY B0, `(.L_x_152) ;  /* 0x0000006000007945 */ /* 0x000fe20003800000 */
[----:B------:R-:W-:-:S07]  /*84a0*/  MOV R15, 0xffffffff ;  /* 0xffffffff000f7802 */ /* 0x000fce0000000f00 */
[----:B-1---5:R-:W-:Y:S05]  /*84b0*/  WARPSYNC.COLLECTIVE R15, `(.L_x_153) ;  /* 0x000000000f0c7348 */ /* 0x022fea0003c00000 */
[----:B------:R-:W-:Y:S02]  /*84c0*/  ELECT P6, UR79, PT ;  /* 0x00000000004f782f */ /* 0x000fe400038c0000 */
[----:B------:R-:W-:Y:S01]  /*84d0*/  MOV R14, UR79 ;  /* 0x0000004f000e7c02 */ /* 0x000fe20008000f00 */
[----:B-1---5:R-:W-:Y:S10]  /*84e0*/  ENDCOLLECTIVE ;  /* 0x000000000000791b */ /* 0x022ff40003800000 */
.L_x_153:
[----:B------:R-:W-:Y:S05]  /*84f0*/  BSYNC B0 ;  /* 0x0000000000007941 */ /* 0x000fea0003800000 */
.L_x_152:
[----:B------:R-:W-:Y:S05]  /*8500*/  BRA `(.L_x_154) ;  /* 0xffffffb000547947 */ /* 0x000fea000383ffff */
.L_x_70:
[----:B-1----:R-:W-:-:S04]  /*8510*/  MOV R3, UR5 ;  /* 0x0000000500037c02 */ /* 0x002fc80008000f00 */
[----:B------:R1:W2:Y:S03]  /*8520*/  SYNCS.PHASECHK.TRANS64.TRYWAIT P0, [R3+URZ+0x8], R4 ;  /* 0x00000804030075a7 */ /* 0x0002a600080011ff */
[----:B--2---:R-:W-:Y:S05]  /*8530*/  @!P0 NANOSLEEP.SYNCS 0x989680 ;  /* 0x009896800000895d */ /* 0x004fea0003900000 */
[----:B------:R-:W2:Y:S02]  /*8540*/  @!P0 SYNCS.PHASECHK.TRANS64 P0, [R3+URZ+0x8], R4 ;  /* 0x00000804030085a7 */ /* 0x000ea400080010ff */
[----:B--2---:R-:W-:Y:S05]  /*8550*/  @!P0 BRA `(.L_x_70) ;  /* 0xfffffffc00ec8947 */ /* 0x004fea000383ffff */
[----:B------:R-:W-:Y:S05]  /*8560*/  BRA `(.L_x_69) ;  /* 0xffffffb000587947 */ /* 0x000fea000383ffff */
.L_x_71:
[----:B-1----:R1:W2:Y:S02]  /*8570*/  SYNCS.PHASECHK.TRANS64.TRYWAIT P0, [R0+URZ+0x80], R4 ;  /* 0x00008004000075a7 */ /* 0x0022a400080011ff */
[----:B--2---:R-:W-:Y:S05]  /*8580*/  @!P0 NANOSLEEP.SYNCS 0x989680 ;  /* 0x009896800000895d */ /* 0x004fea0003900000 */
[----:B------:R-:W2:Y:S02]  /*8590*/  @!P0 SYNCS.PHASECHK.TRANS64 P0, [R0+URZ+0x80], R4 ;  /* 0x00008004000085a7 */ /* 0x000ea400080010ff */
[----:B--2---:R-:W-:Y:S05]  /*85a0*/  @!P0 BRA `(.L_x_71) ;  /* 0xfffffffc00f08947 */ /* 0x004fea000383ffff */
[----:B------:R-:W-:Y:S05]  /*85b0*/  BRA `(.L_x_155) ;  /* 0xffffffb400647947 */ /* 0x000fea000383ffff */
.L_x_73:
[----:B------:R-:W-:-:S07]  /*85c0*/  MOV R0, UR46 ;  /* 0x0000002e00007c02 */ /* 0x000fce0008000f00 */
.L_x_156:
[----:B-1----:R1:W2:Y:S02]  /*85d0*/  SYNCS.PHASECHK.TRANS64.TRYWAIT P0, [R0+URZ+0xc0], R4 ;  /* 0x0000c004000075a7 */ /* 0x0022a400080011ff */
[----:B--2---:R-:W-:Y:S05]  /*85e0*/  @!P0 NANOSLEEP.SYNCS 0x989680 ;  /* 0x009896800000895d */ /* 0x004fea0003900000 */
[----:B------:R-:W2:Y:S02]  /*85f0*/  @!P0 SYNCS.PHASECHK.TRANS64 P0, [R0+URZ+0xc0], R4 ;  /* 0x0000c004000085a7 */ /* 0x000ea400080010ff */
[----:B--2---:R-:W-:Y:S05]  /*8600*/  @!P0 BRA `(.L_x_156) ;  /* 0xfffffffc00f08947 */ /* 0x004fea000383ffff */
[----:B------:R-:W-:Y:S05]  /*8610*/  BRA `(.L_x_157) ;  /* 0xffffffb400b07947 */ /* 0x000fea000383ffff */
.L_x_76:
[----:B------:R-:W-:Y:S07]  /*8620*/  MOV R0, UR7 ;  /* 0x0000000700007c02 */ /* 0x000fee0008000f00 */
.L_x_158:
[----:B-1----:R1:W2:Y:S02]  /*8630*/  SYNCS.PHASECHK.TRANS64.TRYWAIT P0, [R0+URZ], R4 ;  /* 0x00000004000075a7 */ /* 0x0022a400080011ff */
[----:B--2---:R-:W-:Y:S05]  /*8640*/  @!P0 NANOSLEEP.SYNCS 0x989680 ;  /* 0x009896800000895d */ /* 0x004fea0003900000 */
[----:B------:R-:W2:Y:S02]  /*8650*/  @!P0 SYNCS.PHASECHK.TRANS64 P0, [R0+URZ], R4 ;  /* 0x00000004000085a7 */ /* 0x000ea400080010ff */
[----:B--2---:R-:W-:Y:S05]  /*8660*/  @!P0 BRA `(.L_x_158) ;  /* 0xfffffffc00f08947 */ /* 0x004fea000383ffff */
[----:B------:R-:W-:Y:S05]  /*8670*/  BRA `(.L_x_75) ;  /* 0xffffffb400c47947 */ /* 0x000fea000383ffff */
.L_x_80:
[----:B-1----:R-:W-:-:S07]  /*8680*/  MOV R0, UR4 ;  /* 0x0000000400007c02 */ /* 0x002fce0008000f00 */
.L_x_159:
[----:B-1----:R1:W2:Y:S02]  /*8690*/  SYNCS.PHASECHK.TRANS64.TRYWAIT P0, [R0+URZ], R2 ;  /* 0x00000002000075a7 */ /* 0x0022a400080011ff */
[----:B--2---:R-:W-:Y:S05]  /*86a0*/  @!P0 NANOSLEEP.SYNCS 0x989680 ;  /* 0x009896800000895d */ /* 0x004fea0003900000 */
[----:B------:R-:W2:Y:S02]  /*86b0*/  @!P0 SYNCS.PHASECHK.TRANS64 P0, [R0+URZ], R2 ;  /* 0x00000002000085a7 */ /* 0x000ea400080010ff */
[----:B--2---:R-:W-:Y:S05]  /*86c0*/  @!P0 BRA `(.L_x_159) ;  /* 0xfffffffc00f08947 */ /* 0x004fea000383ffff */
[----:B------:R-:W-:Y:S05]  /*86d0*/  BRA `(.L_x_160) ;  /* 0xffffffbc00087947 */ /* 0x000fea000383ffff */
.L_x_81:
[----:B------:R-:W-:-:S07]  /*86e0*/  MOV R0, UR5 ;  /* 0x0000000500007c02 */ /* 0x000fce0008000f00 */
.L_x_161:
[----:B-1----:R1:W2:Y:S02]  /*86f0*/  SYNCS.PHASECHK.TRANS64.TRYWAIT P0, [R0+URZ], R3 ;  /* 0x00000003000075a7 */ /* 0x0022a400080011ff */
[----:B--2---:R-:W-:Y:S05]  /*8700*/  @!P0 NANOSLEEP.SYNCS 0x989680 ;  /* 0x009896800000895d */ /* 0x004fea0003900000 */
[----:B------:R-:W2:Y:S02]  /*8710*/  @!P0 SYNCS.PHASECHK.TRANS64 P0, [R0+URZ], R3 ;  /* 0x00000003000085a7 */ /* 0x000ea400080010ff */
[----:B--2---:R-:W-:Y:S05]  /*8720*/  @!P0 BRA `(.L_x_161) ;  /* 0xfffffffc00f08947 */ /* 0x004fea000383ffff */
[----:B------:R-:W-:Y:S05]  /*8730*/  BRA `(.L_x_162) ;  /* 0xffffffbc00147947 */ /* 0x000fea000383ffff */
.L_x_82:
[----:B------:R-:W-:-:S07]  /*8740*/  MOV R0, UR5 ;  /* 0x0000000500007c02 */ /* 0x000fce0008000f00 */
.L_x_163:
[----:B-1----:R1:W2:Y:S02]  /*8750*/  SYNCS.PHASECHK.TRANS64.TRYWAIT P0, [R0+URZ], R3 ;  /* 0x00000003000075a7 */ /* 0x0022a400080011ff */
[----:B--2---:R-:W-:Y:S05]  /*8760*/  @!P0 NANOSLEEP.SYNCS 0x989680 ;  /* 0x009896800000895d */ /* 0x004fea0003900000 */
[----:B------:R-:W2:Y:S02]  /*8770*/  @!P0 SYNCS.PHASECHK.TRANS64 P0, [R0+URZ], R3 ;  /* 0x00000003000085a7 */ /* 0x000ea400080010ff */
[----:B--2---:R-:W-:Y:S05]  /*8780*/  @!P0 BRA `(.L_x_163) ;  /* 0xfffffffc00f08947 */ /* 0x004fea000383ffff */
[----:B------:R-:W-:Y:S05]  /*8790*/  BRA `(.L_x_164) ;  /* 0xffffffbc00207947 */ /* 0x000fea000383ffff */
.L_x_85:
[----:B------:R-:W-:-:S07]  /*87a0*/  MOV R0, UR41 ;  /* 0x0000002900007c02 */ /* 0x000fce0008000f00 */
.L_x_165:
[----:B-1----:R1:W2:Y:S02]  /*87b0*/  SYNCS.PHASECHK.TRANS64.TRYWAIT P1, [R0+URZ+0x100], R2 ;  /* 0x00010002000075a7 */ /* 0x0022a400080211ff */
[----:B--2---:R-:W-:Y:S05]  /*87c0*/  @!P1 NANOSLEEP.SYNCS 0x989680 ;  /* 0x009896800000995d */ /* 0x004fea0003900000 */
[----:B------:R-:W2:Y:S02]  /*87d0*/  @!P1 SYNCS.PHASECHK.TRANS64 P1, [R0+URZ+0x100], R2 ;  /* 0x00010002000095a7 */ /* 0x000ea400080210ff */
[----:B--2---:R-:W-:Y:S05]  /*87e0*/  @!P1 BRA `(.L_x_165) ;  /* 0xfffffffc00f09947 */ /* 0x004fea000383ffff */
[----:B------:R-:W-:Y:S05]  /*87f0*/  BRA `(.L_x_166) ;  /* 0xffffffbc006c7947 */ /* 0x000fea000383ffff */
.L_x_90:
[----:B---3--:R3:W1:Y:S02]  /*8800*/  SYNCS.PHASECHK.TRANS64.TRYWAIT P0, [R12+URZ+0x80], R0 ;  /* 0x000080000c0075a7 */ /* 0x00866400080011ff */
[----:B-1----:R-:W-:Y:S05]  /*8810*/  @!P0 NANOSLEEP.SYNCS 0x989680 ;  /* 0x009896800000895d */ /* 0x002fea0003900000 */
[----:B------:R-:W1:Y:S02]  /*8820*/  @!P0 SYNCS.PHASECHK.TRANS64 P0, [R12+URZ+0x80], R0 ;  /* 0x000080000c0085a7 */ /* 0x000e6400080010ff */
[----:B-1----:R-:W-:Y:S05]  /*8830*/  @!P0 BRA `(.L_x_90) ;  /* 0xfffffffc00f08947 */ /* 0x002fea000383ffff */
[----:B------:R-:W-:Y:S05]  /*8840*/  BRA `(.L_x_167) ;  /* 0xffffffc000847947 */ /* 0x000fea000383ffff */
.L_x_93:
[----:B-1----:R-:W-:Y:S07]  /*8850*/  MOV R0, UR29 ;  /* 0x0000001d00007c02 */ /* 0x002fee0008000f00 */
.L_x_168:
[----:B-1----:R1:W2:Y:S02]  /*8860*/  SYNCS.PHASECHK.TRANS64.TRYWAIT P2, [R0+URZ+0x78], R6 ;  /* 0x00007806000075a7 */ /* 0x0022a400080411ff */
[----:B--2---:R-:W-:Y:S05]  /*8870*/  @!P2 NANOSLEEP.SYNCS 0x989680 ;  /* 0x009896800000a95d */ /* 0x004fea0003900000 */
[----:B------:R-:W2:Y:S02]  /*8880*/  @!P2 SYNCS.PHASECHK.TRANS64 P2, [R0+URZ+0x78], R6 ;  /* 0x000078060000a5a7 */ /* 0x000ea400080410ff */
[----:B--2---:R-:W-:Y:S05]  /*8890*/  @!P2 BRA `(.L_x_168) ;  /* 0xfffffffc00f0a947 */ /* 0x004fea000383ffff */
[----:B------:R-:W-:Y:S05]  /*88a0*/  BRA `(.L_x_92) ;  /* 0xffffffc400e87947 */ /* 0x000fea000383ffff */
.L_x_96:
[----:B------:R-:W-:Y:S07]  /*88b0*/  MOV R0, UR4 ;  /* 0x0000000400007c02 */ /* 0x000fee0008000f00 */
.L_x_169:
[----:B-1----:R1:W2:Y:S02]  /*88c0*/  SYNCS.PHASECHK.TRANS64.TRYWAIT P0, [R0+URZ+0x58], R9 ;  /* 0x00005809000075a7 */ /* 0x0022a400080011ff */
[----:B--2---:R-:W-:Y:S05]  /*88d0*/  @!P0 NANOSLEEP.SYNCS 0x989680 ;  /* 0x009896800000895d */ /* 0x004fea0003900000 */
[----:B------:R-:W2:Y:S02]  /*88e0*/  @!P0 SYNCS.PHASECHK.TRANS64 P0, [R0+URZ+0x58], R9 ;  /* 0x00005809000085a7 */ /* 0x000ea400080010ff */
[----:B--2---:R-:W-:Y:S05]  /*88f0*/  @!P0 BRA `(.L_x_169) ;  /* 0xfffffffc00f08947 */ /* 0x004fea000383ffff */
[----:B------:R-:W-:Y:S05]  /*8900*/  BRA `(.L_x_170) ;  /* 0xffffffc800487947 */ /* 0x000fea000383ffff */
.L_x_97:
[----:B------:R-:W-:Y:S07]  /*8910*/  MOV R0, UR5 ;  /* 0x0000000500007c02 */ /* 0x000fee0008000f00 */
.L_x_171:
[----:B-1----:R1:W2:Y:S02]  /*8920*/  SYNCS.PHASECHK.TRANS64.TRYWAIT P0, [R0+URZ+0x58], R6 ;  /* 0x00005806000075a7 */ /* 0x0022a400080011ff */
[----:B--2---:R-:W-:Y:S05]  /*8930*/  @!P0 NANOSLEEP.SYNCS 0x989680 ;  /* 0x009896800000895d */ /* 0x004fea0003900000 */
[----:B------:R-:W2:Y:S02]  /*8940*/  @!P0 SYNCS.PHASECHK.TRANS64 P0, [R0+URZ+0x58], R6 ;  /* 0x00005806000085a7 */ /* 0x000ea400080010ff */
[----:B--2---:R-:W-:Y:S05]  /*8950*/  @!P0 BRA `(.L_x_171) ;  /* 0xfffffffc00f08947 */ /* 0x004fea000383ffff */
[----:B------:R-:W-:Y:S05]  /*8960*/  BRA `(.L_x_172) ;  /* 0xffffffc800c07947 */ /* 0x000fea000383ffff */
.L_x_99:
[----:B------:R-:W-:-:S07]  /*8970*/  MOV R0, UR4 ;  /* 0x0000000400007c02 */ /* 0x000fce0008000f00 */
.L_x_173:
[----:B-1----:R1:W2:Y:S02]  /*8980*/  SYNCS.PHASECHK.TRANS64.TRYWAIT P0, [R0+URZ], R2 ;  /* 0x00000002000075a7 */ /* 0x0022a400080011ff */
[----:B--2---:R-:W-:Y:S05]  /*8990*/  @!P0 NANOSLEEP.SYNCS 0x989680 ;  /* 0x009896800000895d */ /* 0x004fea0003900000 */
[----:B------:R-:W2:Y:S02]  /*89a0*/  @!P0 SYNCS.PHASECHK.TRANS64 P0, [R0+URZ], R2 ;  /* 0x00000002000085a7 */ /* 0x000ea400080010ff */
[----:B--2---:R-:W-:Y:S05]  /*89b0*/  @!P0 BRA `(.L_x_173) ;  /* 0xfffffffc00f08947 */ /* 0x004fea000383ffff */
[----:B------:R-:W-:Y:S05]  /*89c0*/  BRA `(.L_x_174) ;  /* 0xffffffcc00707947 */ /* 0x000fea000383ffff */
.L_x_100:
[----:B------:R-:W-:-:S07]  /*89d0*/  MOV R0, UR5 ;  /* 0x0000000500007c02 */ /* 0x000fce0008000f00 */
.L_x_175:
[----:B-1----:R1:W2:Y:S02]  /*89e0*/  SYNCS.PHASECHK.TRANS64.TRYWAIT P0, [R0+URZ], R2 ;  /* 0x00000002000075a7 */ /* 0x0022a400080011ff */
[----:B--2---:R-:W-:Y:S05]  /*89f0*/  @!P0 NANOSLEEP.SYNCS 0x989680 ;  /* 0x009896800000895d */ /* 0x004fea0003900000 */
[----:B------:R-:W2:Y:S02]  /*8a00*/  @!P0 SYNCS.PHASECHK.TRANS64 P0, [R0+URZ], R2 ;  /* 0x00000002000085a7 */ /* 0x000ea400080010ff */
[----:B--2---:R-:W-:Y:S05]  /*8a10*/  @!P0 BRA `(.L_x_175) ;  /* 0xfffffffc00f08947 */ /* 0x004fea000383ffff */
[----:B------:R-:W-:Y:S05]  /*8a20*/  BRA `(.L_x_176) ;  /* 0xffffffcc007c7947 */ /* 0x000fea000383ffff */
.L_x_102:
[----:B-1----:R1:W2:Y:S02]  /*8a30*/  SYNCS.PHASECHK.TRANS64.TRYWAIT P0, [R0+URZ+0x80], R2 ;  /* 0x00008002000075a7 */ /* 0x0022a400080011ff */
[----:B--2---:R-:W-:Y:S05]  /*8a40*/  @!P0 NANOSLEEP.SYNCS 0x989680 ;  /* 0x009896800000895d */ /* 0x004fea0003900000 */
[----:B------:R-:W2:Y:S02]  /*8a50*/  @!P0 SYNCS.PHASECHK.TRANS64 P0, [R0+URZ+0x80], R2 ;  /* 0x00008002000085a7 */ /* 0x000ea400080010ff */
[----:B--2---:R-:W-:Y:S05]  /*8a60*/  @!P0 BRA `(.L_x_102) ;  /* 0xfffffffc00f08947 */ /* 0x004fea000383ffff */
[----:B------:R-:W-:Y:S05]  /*8a70*/  BRA `(.L_x_177) ;  /* 0xffffffd000607947 */ /* 0x000fea000383ffff */
.L_x_112:
[----:B-1----:R1:W3:Y:S02]  /*8a80*/  SYNCS.PHASECHK.TRANS64.TRYWAIT P1, [R0+URZ+0x40], R3 ;  /* 0x00004003000075a7 */ /* 0x0022e400080211ff */
[----:B---3--:R-:W-:Y:S05]  /*8a90*/  @!P1 NANOSLEEP.SYNCS 0x989680 ;  /* 0x009896800000995d */ /* 0x008fea0003900000 */
[----:B------:R-:W3:Y:S02]  /*8aa0*/  @!P1 SYNCS.PHASECHK.TRANS64 P1, [R0+URZ+0x40], R3 ;  /* 0x00004003000095a7 */ /* 0x000ee400080210ff */
[----:B---3--:R-:W-:Y:S05]  /*8ab0*/  @!P1 BRA `(.L_x_112) ;  /* 0xfffffffc00f09947 */ /* 0x008fea000383ffff */
[----:B------:R-:W-:Y:S05]  /*8ac0*/  BRA `(.L_x_111) ;  /* 0xffffffdc00e87947 */ /* 0x000fea000383ffff */
.L_x_114:
[----:B-1----:R1:W4:Y:S02]  /*8ad0*/  SYNCS.PHASECHK.TRANS64.TRYWAIT P0, [R53+URZ+0xa0], R2 ;  /* 0x0000a002350075a7 */ /* 0x00232400080011ff */
[----:B----4-:R-:W-:Y:S05]  /*8ae0*/  @!P0 NANOSLEEP.SYNCS 0x989680 ;  /* 0x009896800000895d */ /* 0x010fea0003900000 */
[----:B------:R-:W4:Y:S02]  /*8af0*/  @!P0 SYNCS.PHASECHK.TRANS64 P0, [R53+URZ+0xa0], R2 ;  /* 0x0000a002350085a7 */ /* 0x000f2400080010ff */
[----:B----4-:R-:W-:Y:S05]  /*8b00*/  @!P0 BRA `(.L_x_114) ;  /* 0xfffffffc00f08947 */ /* 0x010fea000383ffff */
[----:B------:R-:W-:Y:S05]  /*8b10*/  BRA `(.L_x_113) ;  /* 0xffffffe000187947 */ /* 0x000fea000383ffff */
.L_x_125:
[----:B-1----:R1:W2:Y:S02]  /*8b20*/  SYNCS.PHASECHK.TRANS64.TRYWAIT P0, [R2+URZ+0x40], R68 ;  /* 0x00004044020075a7 */ /* 0x0022a400080011ff */
[----:B--2---:R-:W-:Y:S05]  /*8b30*/  @!P0 NANOSLEEP.SYNCS 0x989680 ;  /* 0x009896800000895d */ /* 0x004fea0003900000 */
[----:B------:R-:W2:Y:S02]  /*8b40*/  @!P0 SYNCS.PHASECHK.TRANS64 P0, [R2+URZ+0x40], R68 ;  /* 0x00004044020085a7 */ /* 0x000ea400080010ff */
[----:B--2---:R-:W-:Y:S05]  /*8b50*/  @!P0 BRA `(.L_x_125) ;  /* 0xfffffffc00f08947 */ /* 0x004fea000383ffff */
[----:B------:R-:W-:Y:S05]  /*8b60*/  BRA `(.L_x_124) ;  /* 0xffffffe800407947 */ /* 0x000fea000383ffff */
        .weak           $__internal_0_$__cuda_sm10x_tcgen05_guardrail_trap_col_being_dealloced_not_returned_by_alloc
        .type           $__internal_0_$__cuda_sm10x_tcgen05_guardrail_trap_col_being_dealloced_not_returned_by_alloc,@function
        .size           $__internal_0_$__cuda_sm10x_tcgen05_guardrail_trap_col_being_dealloced_not_returned_by_alloc,($__internal_1_$__cuda_sm10x_tcgen05_guardrail_trap_phase_invalid_during_alloc - $__internal_0_$__cuda_sm10x_tcgen05_guardrail_trap_col_being_dealloced_not_returned_by_alloc)
$__internal_0_$__cuda_sm10x_tcgen05_guardrail_trap_col_being_dealloced_not_returned_by_alloc:
[----:B------:R-:W-:Y:S05]  /*8b70*/  BPT.TRAP 0x1 ;  /* 0x000000040000795c */ /* 0x000fea0000300000 */
[----:B------:R-:W-:-:S04]  /*8b80*/  HFMA2 R3, -RZ, RZ, 0, 0 ;  /* 0x00000000ff037431 */ /* 0x000fc800000001ff */
[----:B------:R-:W-:Y:S05]  /*8b90*/  RET.REL.NODEC R2 `(_ZN7cutlass13device_kernelINS_4gemm6kernel13GemmUniversalIN4cute5tupleIJiiiiEEENS1_10collective13CollectiveMmaINS1_35MainloopSm100TmaUmmaWarpSpecializedILi4ELi2ELi4ENS5_IJNS4_1CILi2EEESB_NSA_ILi1EEEEEEEENS5_IJNSA_ILi128EEENSA_ILi64EEESF_EEENS_10bfloat16_tENS5_IJlSC_lEEESI_SJ_NS4_8TiledMMAINS4_8MMA_AtomIJNS4_26SM100_MMA_F16BF16_2x1SM_SSISI_SI_fLi128ELi64ELNS4_4UMMA5MajorE0ELSO_0ELNSN_7ScaleInE0ELSP_0EEEEEENS4_6LayoutINS5_IJSC_SC_SC_EEENS5_IJNSA_ILi0EEESU_SU_EEEEENS5_IJNS4_10UnderscoreESX_SX_EEEEENS4_28SM100_TMA_2SM_LOAD_MULTICASTENS4_14ComposedLayoutINS4_7SwizzleILi3ELi4ELi3EEENS4_18smem_ptr_flag_bitsILi16EEENSS_INS5_IJNSA_ILi8EEESG_EEENS5_IJSG_SC_EEEEEEEvNS4_8identityENS4_18SM100_TMA_2SM_LOADES1A_vS1B_EENS_8epilogue10collective18CollectiveEpilogueINS1E_23Sm100TmaWarpSpecializedILi3ELi2ELi16ELb1ELb0EEEJNS5_IJSG_SG_SF_EEENS5_IJNSS_ISG_SC_EENSS_INS5_IJNSA_ILi16EEESB_EEENS5_IJSC_NSA_ILi32EEEEEEEEEEESI_SJ_SI_SJ_NS1E_6fusion15FusionCallbacksIS1I_NS1R_17LinearCombinationISI_fSI_fLNS_15FloatRoundStyleE2EEES1J_S1Q_JEEENS4_5SM1004TMEM4LOAD26SM100_TMEM_LOAD_32dp32b16xENS4_13SM90_TMA_LOADENS11_INS12_ILi1ELi4ELi3EEES15_NSS_INS5_IJS16_S1L_EEENS5_IJS1L_SC_EEEEEEENS4_39AutoVectorizingCopyWithAssumedAlignmentILi128EEENS4_14SM90_TMA_STOREES26_S28_S28_EEEvvEEEEvNT_6ParamsE) ;  /* 0xffffff7402187950 */ /* 0x000fea0003c3ffff */
        .weak           $__internal_1_$__cuda_sm10x_tcgen05_guardrail_trap_phase_invalid_during_alloc
        .type           $__internal_1_$__cuda_sm10x_tcgen05_guardrail_trap_phase_invalid_during_alloc,@function
        .size           $__internal_1_$__cuda_sm10x_tcgen05_guardrail_trap_phase_invalid_during_alloc,($__internal_2_$__cuda_sm10x_tcgen05_guardrail_trap_unallocated_columns_being_dealloced - $__internal_1_$__cuda_sm10x_tcgen05_guardrail_trap_phase_invalid_during_alloc)
$__internal_1_$__cuda_sm10x_tcgen05_guardrail_trap_phase_invalid_during_alloc:
[----:B------:R-:W-:Y:S05]  /*8ba0*/  BPT.TRAP 0x1 ;  /* 0x000000040000795c */ /* 0x000fea0000300000 */
[----:B------:R-:W-:-:S04]  /*8bb0*/  MOV R5, 0x0 ;  /* 0x0000000000057802 */ /* 0x000fc80000000f00 */
[----:B------:R-:W-:Y:S05]  /*8bc0*/  RET.REL.NODEC R4 `(_ZN7cutlass13device_kernelINS_4gemm6kernel13GemmUniversalIN4cute5tupleIJiiiiEEENS1_10collective13CollectiveMmaINS1_35MainloopSm100TmaUmmaWarpSpecializedILi4ELi2ELi4ENS5_IJNS4_1CILi2EEESB_NSA_ILi1EEEEEEEENS5_IJNSA_ILi128EEENSA_ILi64EEESF_EEENS_10bfloat16_tENS5_IJlSC_lEEESI_SJ_NS4_8TiledMMAINS4_8MMA_AtomIJNS4_26SM100_MMA_F16BF16_2x1SM_SSISI_SI_fLi128ELi64ELNS4_4UMMA5MajorE0ELSO_0ELNSN_7ScaleInE0ELSP_0EEEEEENS4_6LayoutINS5_IJSC_SC_SC_EEENS5_IJNSA_ILi0EEESU_SU_EEEEENS5_IJNS4_10UnderscoreESX_SX_EEEEENS4_28SM100_TMA_2SM_LOAD_MULTICASTENS4_14ComposedLayoutINS4_7SwizzleILi3ELi4ELi3EEENS4_18smem_ptr_flag_bitsILi16EEENSS_INS5_IJNSA_ILi8EEESG_EEENS5_IJSG_SC_EEEEEEEvNS4_8identityENS4_18SM100_TMA_2SM_LOADES1A_vS1B_EENS_8epilogue10collective18CollectiveEpilogueINS1E_23Sm100TmaWarpSpecializedILi3ELi2ELi16ELb1ELb0EEEJNS5_IJSG_SG_SF_EEENS5_IJNSS_ISG_SC_EENSS_INS5_IJNSA_ILi16EEESB_EEENS5_IJSC_NSA_ILi32EEEEEEEEEEESI_SJ_SI_SJ_NS1E_6fusion15FusionCallbacksIS1I_NS1R_17LinearCombinationISI_fSI_fLNS_15FloatRoundStyleE2EEES1J_S1Q_JEEENS4_5SM1004TMEM4LOAD26SM100_TMEM_LOAD_32dp32b16xENS4_13SM90_TMA_LOADENS11_INS12_ILi1ELi4ELi3EEES15_NSS_INS5_IJS16_S1L_EEENS5_IJS1L_SC_EEEEEEENS4_39AutoVectorizingCopyWithAssumedAlignmentILi128EEENS4_14SM90_TMA_STOREES26_S28_S28_EEEvvEEEEvNT_6ParamsE) ;  /* 0xffffff74040c7950 */ /* 0x000fea0003c3ffff */
        .weak           $__internal_2_$__cuda_sm10x_tcgen05_guardrail_trap_unallocated_columns_being_dealloced
        .type           $__internal_2_$__cuda_sm10x_tcgen05_guardrail_trap_unallocated_columns_being_dealloced,@function
        .size           $__internal_2_$__cuda_sm10x_tcgen05_guardrail_trap_unallocated_columns_being_dealloced,(.L_x_179 - $__internal_2_$__cuda_sm10x_tcgen05_guardrail_trap_unallocated_columns_being_dealloced)
$__internal_2_$__cuda_sm10x_tcgen05_guardrail_trap_unallocated_columns_being_dealloced:
[----:B------:R-:W-:Y:S05]  /*8bd0*/  BPT.TRAP 0x1 ;  /* 0x000000040000795c */ /* 0x000fea0000300000 */
[----:B------:R-:W-:-:S04]  /*8be0*/  HFMA2 R3, -RZ, RZ, 0, 0 ;  /* 0x00000000ff037431 */ /* 0x000fc800000001ff */
[----:B------:R-:W-:Y:S05]  /*8bf0*/  RET.REL.NODEC R2 `(_ZN7cutlass13device_kernelINS_4gemm6kernel13GemmUniversalIN4cute5tupleIJiiiiEEENS1_10collective13CollectiveMmaINS1_35MainloopSm100TmaUmmaWarpSpecializedILi4ELi2ELi4ENS5_IJNS4_1CILi2EEESB_NSA_ILi1EEEEEEEENS5_IJNSA_ILi128EEENSA_ILi64EEESF_EEENS_10bfloat16_tENS5_IJlSC_lEEESI_SJ_NS4_8TiledMMAINS4_8MMA_AtomIJNS4_26SM100_MMA_F16BF16_2x1SM_SSISI_SI_fLi128ELi64ELNS4_4UMMA5MajorE0ELSO_0ELNSN_7ScaleInE0ELSP_0EEEEEENS4_6LayoutINS5_IJSC_SC_SC_EEENS5_IJNSA_ILi0EEESU_SU_EEEEENS5_IJNS4_10UnderscoreESX_SX_EEEEENS4_28SM100_TMA_2SM_LOAD_MULTICASTENS4_14ComposedLayoutINS4_7SwizzleILi3ELi4ELi3EEENS4_18smem_ptr_flag_bitsILi16EEENSS_INS5_IJNSA_ILi8EEESG_EEENS5_IJSG_SC_EEEEEEEvNS4_8identityENS4_18SM100_TMA_2SM_LOADES1A_vS1B_EENS_8epilogue10collective18CollectiveEpilogueINS1E_23Sm100TmaWarpSpecializedILi3ELi2ELi16ELb1ELb0EEEJNS5_IJSG_SG_SF_EEENS5_IJNSS_ISG_SC_EENSS_INS5_IJNSA_ILi16EEESB_EEENS5_IJSC_NSA_ILi32EEEEEEEEEEESI_SJ_SI_SJ_NS1E_6fusion15FusionCallbacksIS1I_NS1R_17LinearCombinationISI_fSI_fLNS_15FloatRoundStyleE2EEES1J_S1Q_JEEENS4_5SM1004TMEM4LOAD26SM100_TMEM_LOAD_32dp32b16xENS4_13SM90_TMA_LOADENS11_INS12_ILi1ELi4ELi3EEES15_NSS_INS5_IJS16_S1L_EEENS5_IJS1L_SC_EEEEEEENS4_39AutoVectorizingCopyWithAssumedAlignmentILi128EEENS4_14SM90_TMA_STOREES26_S28_S28_EEEvvEEEEvNT_6ParamsE) ;  /* 0xffffff7402007950 */ /* 0x000fea0003c3ffff */
.L_x_178:
[----:B------:R-:W-:-:S00]  /*8c00*/  BRA `(.L_x_178) ;  /* 0xfffffffc00fc7947 */ /* 0x000fc0000383ffff */
[----:B------:R-:W-:-:S00]  /*8c10*/  NOP ;  /* 0x0000000000007918 */ /* 0x000fc00000000000 */
        /* <DEDUP_REMOVED lines=14> */
.L_x_179:


//--------------------- .nv.global.init           --------------------------
	.section	.nv.global.init,"aw",@progbits
.nv.global.init:
	.type		$str$27,@object
	.size		$str$27,($str$28 - $str$27)
$str$27:
        /*0000*/ 	.byte	0x28, 0x61, 0x64, 0x64, 0x72, 0x65, 0x73, 0x73, 0x20, 0x26, 0x20, 0x6d, 0x61, 0x73, 0x6b, 0x29
        /*0010*/ 	.byte	0x20, 0x3d, 0x3d, 0x20, 0x30, 0x00
	.type		$str$28,@object
	.size		$str$28,($str$26 - $str$28)
$str$28:
        /*0016*/ 	.byte	0x2f, 0x74, 0x6d, 0x70, 0x2f, 0x63, 0x75, 0x74, 0x6c, 0x61, 0x73, 0x73, 0x5f, 0x73, 0x77, 0x65
        /*0026*/ 	.byte	0x65, 0x70, 0x5f, 0x73, 0x72, 0x63, 0x2f, 0x69, 0x6e, 0x63, 0x6c, 0x75, 0x64, 0x65, 0x2f, 0x63
        /*0036*/ 	.byte	0x75, 0x74, 0x65, 0x2f, 0x70, 0x6f, 0x69, 0x6e, 0x74, 0x65, 0x72, 0x5f, 0x66, 0x6c, 0x61, 0x67
        /*0046*/ 	.byte	0x67, 0x65, 0x64, 0x2e, 0x68, 0x70, 0x70, 0x00
	.type		$str$26,@object
	.size		$str$26,($str$25 - $str$26)
$str$26:
        /*004e*/ 	.byte	0x2f, 0x74, 0x6d, 0x70, 0x2f, 0x63, 0x75, 0x74, 0x6c, 0x61, 0x73, 0x73, 0x5f, 0x73, 0x77, 0x65
        /*005e*/ 	.byte	0x65, 0x70, 0x5f, 0x73, 0x72, 0x63, 0x2f, 0x69, 0x6e, 0x63, 0x6c, 0x75, 0x64, 0x65, 0x2f, 0x63
        /*006e*/ 	.byte	0x75, 0x74, 0x65, 0x2f, 0x61, 0x74, 0x6f, 0x6d, 0x2f, 0x63, 0x6f, 0x70, 0x79, 0x5f, 0x74, 0x72
        /*007e*/ 	.byte	0x61, 0x69, 0x74, 0x73, 0x5f, 0x73, 0x6d, 0x31, 0x30, 0x30, 0x2e, 0x68, 0x70, 0x70, 0x00
	.type		$str$25,@object
	.size		$str$25,(__unnamed_1 - $str$25)
$str$25:
        /*008d*/ 	.byte	0x28, 0x28, 0x75, 0x69, 0x6e, 0x74, 0x33, 0x32, 0x5f, 0x74, 0x28, 0x74, 0x68, 0x72, 0x65, 0x61
        /*009d*/ 	.byte	0x64, 0x49, 0x64, 0x78, 0x2e, 0x78, 0x29, 0x20, 0x2f, 0x20, 0x33, 0x32, 0x29, 0x20, 0x25, 0x20
        /*00ad*/ 	.byte	0x34, 0x29, 0x20, 0x3d, 0x3d, 0x20, 0x28, 0x28, 0x28, 0x74, 0x6d, 0x65, 0x6d, 0x5f, 0x61, 0x64
        /*00bd*/ 	.byte	0x64, 0x72, 0x20, 0x3e, 0x3e, 0x20, 0x31, 0x36, 0x29, 0x20, 0x2f, 0x20, 0x33, 0x32, 0x29, 0x20
        /*00cd*/ 	.byte	0x25, 0x20, 0x34, 0x29, 0x00
	.type		__unnamed_1,@object
	.size		__unnamed_1,(__unnamed_2 - __unnamed_1)
__unnamed_1:
        /*00d2*/ 	.byte	0x61, 0x75, 0x74, 0x6f, 0x20, 0x63, 0x75, 0x74, 0x65, 0x3a, 0x3a, 0x61, 0x73, 0x5f, 0x70, 0x6f
        /* <DEDUP_REMOVED lines=24> */
        /*0262*/ 	.byte	0x43, 0x3c, 0x32, 0x30, 0x34, 0x38, 0x3e, 0x3e, 0x3e, 0x3e, 0x5d, 0x00
	.type		__unnamed_2,@object
	.size		__unnamed_2,(.L_2 - __unnamed_2)
__unnamed_2:
        /* <DEDUP_REMOVED lines=40> */
        /*04ee*/ 	.byte	0x3a, 0x3a, 0x43, 0x3c, 0x30, 0x3e, 0x3e, 0x3e, 0x3e, 0x5d, 0x00
.L_2:


//--------------------- .nv.shared._ZN7cutlass13device_kernelINS_4gemm6kernel13GemmUniversalIN4cute5tupleIJiiiiEEENS1_10collective13CollectiveMmaINS1_35MainloopSm100TmaUmmaWarpSpecializedILi4ELi2ELi4ENS5_IJNS4_1CILi2EEESB_NSA_ILi1EEEEEEEENS5_IJNSA_ILi128EEENSA_ILi64EEESF_EEENS_10bfloat16_tENS5_IJlSC_lEEESI_SJ_NS4_8TiledMMAINS4_8MMA_AtomIJNS4_26SM100_MMA_F16BF16_2x1SM_SSISI_SI_fLi128ELi64ELNS4_4UMMA5MajorE0ELSO_0ELNSN_7ScaleInE0ELSP_0EEEEEENS4_6LayoutINS5_IJSC_SC_SC_EEENS5_IJNSA_ILi0EEESU_SU_EEEEENS5_IJNS4_10UnderscoreESX_SX_EEEEENS4_28SM100_TMA_2SM_LOAD_MULTICASTENS4_14ComposedLayoutINS4_7SwizzleILi3ELi4ELi3EEENS4_18smem_ptr_flag_bitsILi16EEENSS_INS5_IJNSA_ILi8EEESG_EEENS5_IJSG_SC_EEEEEEEvNS4_8identityENS4_18SM100_TMA_2SM_LOADES1A_vS1B_EENS_8epilogue10collective18CollectiveEpilogueINS1E_23Sm100TmaWarpSpecializedILi3ELi2ELi16ELb1ELb0EEEJNS5_IJSG_SG_SF_EEENS5_IJNSS_ISG_SC_EENSS_INS5_IJNSA_ILi16EEESB_EEENS5_IJSC_NSA_ILi32EEEEEEEEEEESI_SJ_SI_SJ_NS1E_6fusion15FusionCallbacksIS1I_NS1R_17LinearCombinationISI_fSI_fLNS_15FloatRoundStyleE2EEES1J_S1Q_JEEENS4_5SM1004TMEM4LOAD26SM100_TMEM_LOAD_32dp32b16xENS4_13SM90_TMA_LOADENS11_INS12_ILi1ELi4ELi3EEES15_NSS_INS5_IJS16_S1L_EEENS5_IJS1L_SC_EEEEEEENS4_39AutoVectorizingCopyWithAssumedAlignmentILi128EEENS4_14SM90_TMA_STOREES26_S28_S28_EEEvvEEEEvNT_6ParamsE --------------------------
	.section	.nv.shared._ZN7cutlass13device_kernelINS_4gemm6kernel13GemmUniversalIN4cute5tupleIJiiiiEEENS1_10collective13CollectiveMmaINS1_35MainloopSm100TmaUmmaWarpSpecializedILi4ELi2ELi4ENS5_IJNS4_1CILi2EEESB_NSA_ILi1EEEEEEEENS5_IJNSA_ILi128EEENSA_ILi64EEESF_EEENS_10bfloat16_tENS5_IJlSC_lEEESI_SJ_NS4_8TiledMMAINS4_8MMA_AtomIJNS4_26SM100_MMA_F16BF16_2x1SM_SSISI_SI_fLi128ELi64ELNS4_4UMMA5MajorE0ELSO_0ELNSN_7ScaleInE0ELSP_0EEEEEENS4_6LayoutINS5_IJSC_SC_SC_EEENS5_IJNSA_ILi0EEESU_SU_EEEEENS5_IJNS4_10UnderscoreESX_SX_EEEEENS4_28SM100_TMA_2SM_LOAD_MULTICASTENS4_14ComposedLayoutINS4_7SwizzleILi3ELi4ELi3EEENS4_18smem_ptr_flag_bitsILi16EEENSS_INS5_IJNSA_ILi8EEESG_EEENS5_IJSG_SC_EEEEEEEvNS4_8identityENS4_18SM100_TMA_2SM_LOADES1A_vS1B_EENS_8epilogue10collective18CollectiveEpilogueINS1E_23Sm100TmaWarpSpecializedILi3ELi2ELi16ELb1ELb0EEEJNS5_IJSG_SG_SF_EEENS5_IJNSS_ISG_SC_EENSS_INS5_IJNSA_ILi16EEESB_EEENS5_IJSC_NSA_ILi32EEEEEEEEEEESI_SJ_SI_SJ_NS1E_6fusion15FusionCallbacksIS1I_NS1R_17LinearCombinationISI_fSI_fLNS_15FloatRoundStyleE2EEES1J_S1Q_JEEENS4_5SM1004TMEM4LOAD26SM100_TMEM_LOAD_32dp32b16xENS4_13SM90_TMA_LOADENS11_INS12_ILi1ELi4ELi3EEES15_NSS_INS5_IJS16_S1L_EEENS5_IJS1L_SC_EEEEEEENS4_39AutoVectorizingCopyWithAssumedAlignmentILi128EEENS4_14SM90_TMA_STOREES26_S28_S28_EEEvvEEEEvNT_6ParamsE,"aw",@nobits
	.sectionflags	@""
	.align	16
	.zero		1024


//--------------------- .nv.shared.reserved.0     --------------------------
	.section	.nv.shared.reserved.0,"aw",@nobits
	.weak		__nv_reservedSMEM_offset_0_alias
	.size		__nv_reservedSMEM_offset_0_alias, 0, 64
	.other		__nv_reservedSMEM_offset_0_alias,@"STO_CUDA_RESERVED_SHARED STV_DEFAULT"
__nv_reservedSMEM_offset_0_alias:
	.zero		0
.nv.shared.reserved.0:
	.zero		64
	.weak		__nv_reservedSMEM_tcgen05_partition
	.type		__nv_reservedSMEM_tcgen05_partition,@object
	.size		__nv_reservedSMEM_tcgen05_partition,(.L_0 - __nv_reservedSMEM_tcgen05_partition)
__nv_reservedSMEM_tcgen05_partition:
	.zero		32
.L_0:


//--------------------- .nv.global                --------------------------
	.section	.nv.global,"aw",@nobits
.nv.global:
	.type		_ZN39_INTERNAL_c08b99c4_4_k_cu_0e73b2c2_87594cute1_E,@object
	.size		_ZN39_INTERNAL_c08b99c4_4_k_cu_0e73b2c2_87594cute1_E,(_ZN39_INTERNAL_c08b99c4_4_k_cu_0e73b2c2_87594cuda3std3__45__cpo6cbeginE - _ZN39_INTERNAL_c08b99c4_4_k_cu_0e73b2c2_87594cute1_E)
_ZN39_INTERNAL_c08b99c4_4_k_cu_0e73b2c2_87594cute1_E:
	.zero		1
	.type		_ZN39_INTERNAL_c08b99c4_4_k_cu_0e73b2c2_87594cuda3std3__45__cpo6cbeginE,@object
	.size		_ZN39_INTERNAL_c08b99c4_4_k_cu_0e73b2c2_87594cuda3std3__45__cpo6cbeginE,(_ZN39_INTERNAL_c08b99c4_4_k_cu_0e73b2c2_87594cuda3std3__48in_placeE - _ZN39_INTERNAL_c08b99c4_4_k_cu_0e73b2c2_87594cuda3std3__45__cpo6cbeginE)
_ZN39_INTERNAL_c08b99c4_4_k_cu_0e73b2c2_87594cuda3std3__45__cpo6cbeginE:
	.zero		1
	.type		_ZN39_INTERNAL_c08b99c4_4_k_cu_0e73b2c2_87594cuda3std3__48in_placeE,@object
	.size		_ZN39_INTERNAL_c08b99c4_4_k_cu_0e73b2c2_87594cuda3std3__48in_placeE,(_ZN39_INTERNAL_c08b99c4_4_k_cu_0e73b2c2_87594cuda3std6ranges3__45__cpo9iter_moveE - _ZN39_INTERNAL_c08b99c4_4_k_cu_0e73b2c2_87594cuda3std3__48in_placeE)
_ZN39_INTERNAL_c08b99c4_4_k_cu_0e73b2c2_87594cuda3std3__48in_placeE:
	.zero		1
	.type		_ZN39_INTERNAL_c08b99c4_4_k_cu_0e73b2c2_87594cuda3std6ranges3__45__cpo9iter_moveE,@object
	.size		_ZN39_INTERNAL_c08b99c4_4_k_cu_0e73b2c2_87594cuda3std6ranges3__45__cpo9iter_moveE,(_ZN39_INTERNAL_c08b99c4_4_k_cu_0e73b2c2_87594cuda3std3__45__cpo5beginE - _ZN39_INTERNAL_c08b99c4_4_k_cu_0e73b2c2_87594cuda3std6ranges3__45__cpo9iter_moveE)
_ZN39_INTERNAL_c08b99c4_4_k_cu_0e73b2c2_87594cuda3std6ranges3__45__cpo9iter_moveE:
	.zero		1
	.type		_ZN39_INTERNAL_c08b99c4_4_k_cu_0e73b2c2_87594cuda3std3__45__cpo5beginE,@object
	.size		_ZN39_INTERNAL_c08b99c4_4_k_cu_0e73b2c2_87594cuda3std3__45__cpo5beginE,(_ZN39_INTERNAL_c08b99c4_4_k_cu_0e73b2c2_87594cuda3std3__441_GLOBAL__N__c08b99c4_4_k_cu_0e73b2c2_87596ignoreE - _ZN39_INTERNAL_c08b99c4_4_k_cu_0e73b2c2_87594cuda3std3__45__cpo5beginE)
_ZN39_INTERNAL_c08b99c4_4_k_cu_0e73b2c2_87594cuda3std3__45__cpo5beginE:
	.zero		1
	.type		_ZN39_INTERNAL_c08b99c4_4_k_cu_0e73b2c2_87594cuda3std3__441_GLOBAL__N__c08b99c4_4_k_cu_0e73b2c2_87596ignoreE,@object
	.size		_ZN39_INTERNAL_c08b99c4_4_k_cu_0e73b2c2_87594cuda3std3__441_GLOBAL__N__c08b99c4_4_k_cu_0e73b2c2_87596ignoreE,(_ZN39_INTERNAL_c08b99c4_4_k_cu_0e73b2c2_87594cute7productE - _ZN39_INTERNAL_c08b99c4_4_k_cu_0e73b2c2_87594cuda3std3__441_GLOBAL__N__c08b99c4_4_k_cu_0e73b2c2_87596ignoreE)
_ZN39_INTERNAL_c08b99c4_4_k_cu_0e73b2c2_87594cuda3std3__441_GLOBAL__N__c08b99c4_4_k_cu_0e73b2c2_87596ignoreE:
	.zero		1
	.type		_ZN39_INTERNAL_c08b99c4_4_k_cu_0e73b2c2_87594cute7productE,@object
	.size		_ZN39_INTERNAL_c08b99c4_4_k_cu_0e73b2c2_87594cute7productE,(_ZN39_INTERNAL_c08b99c4_4_k_cu_0e73b2c2_87594cuda3std3__45__cpo3endE - _ZN39_INTERNAL_c08b99c4_4_k_cu_0e73b2c2_87594cute7productE)
_ZN39_INTERNAL_c08b99c4_4_k_cu_0e73b2c2_87594cute7productE:
	.zero		1
	.type		_ZN39_INTERNAL_c08b99c4_4_k_cu_0e73b2c2_87594cuda3std3__45__cpo3endE,@object
	.size		_ZN39_INTERNAL_c08b99c4_4_k_cu_0e73b2c2_87594cuda3std3__45__cpo3endE,(_ZN39_INTERNAL_c08b99c4_4_k_cu_0e73b2c2_87594cuda3std3__419piecewise_constructE - _ZN39_INTERNAL_c08b99c4_4_k_cu_0e73b2c2_87594cuda3std3__45__cpo3endE)
_ZN39_INTERNAL_c08b99c4_4_k_cu_0e73b2c2_87594cuda3std3__45__cpo3endE:
	.zero		1
	.type		_ZN39_INTERNAL_c08b99c4_4_k_cu_0e73b2c2_87594cuda3std3__419piecewise_constructE,@object
	.size		_ZN39_INTERNAL_c08b99c4_4_k_cu_0e73b2c2_87594cuda3std3__419piecewise_constructE,(_ZN39_INTERNAL_c08b99c4_4_k_cu_0e73b2c2_87594cuda3std3__45__cpo4cendE - _ZN39_INTERNAL_c08b99c4_4_k_cu_0e73b2c2_87594cuda3std3__419piecewise_constructE)
_ZN39_INTERNAL_c08b99c4_4_k_cu_0e73b2c2_87594cuda3std3__419piecewise_constructE:
	.zero		1
	.type		_ZN39_INTERNAL_c08b99c4_4_k_cu_0e73b2c2_87594cuda3std3__45__cpo4cendE,@object
	.size		_ZN39_INTERNAL_c08b99c4_4_k_cu_0e73b2c2_87594cuda3std3__45__cpo4cendE,(_ZN39_INTERNAL_c08b99c4_4_k_cu_0e73b2c2_87594cuda3std6ranges3__45__cpo4swapE - _ZN39_INTERNAL_c08b99c4_4_k_cu_0e73b2c2_87594cuda3std3__45__cpo4cendE)
_ZN39_INTERNAL_c08b99c4_4_k_cu_0e73b2c2_87594cuda3std3__45__cpo4cendE:
	.zero		1
	.type		_ZN39_INTERNAL_c08b99c4_4_k_cu_0e73b2c2_87594cuda3std6ranges3__45__cpo4swapE,@object
	.size		_ZN39_INTERNAL_c08b99c4_4_k_cu_0e73b2c2_87594cuda3std6ranges3__45__cpo4swapE,(.L_10 - _ZN39_INTERNAL_c08b99c4_4_k_cu_0e73b2c2_87594cuda3std6ranges3__45__cpo4swapE)
_ZN39_INTERNAL_c08b99c4_4_k_cu_0e73b2c2_87594cuda3std6ranges3__45__cpo4swapE:
	.zero		1
.L_10:


//--------------------- .nv.constant0._ZN7cutlass13device_kernelINS_4gemm6kernel13GemmUniversalIN4cute5tupleIJiiiiEEENS1_10collective13CollectiveMmaINS1_35MainloopSm100TmaUmmaWarpSpecializedILi4ELi2ELi4ENS5_IJNS4_1CILi2EEESB_NSA_ILi1EEEEEEEENS5_IJNSA_ILi128EEENSA_ILi64EEESF_EEENS_10bfloat16_tENS5_IJlSC_lEEESI_SJ_NS4_8TiledMMAINS4_8MMA_AtomIJNS4_26SM100_MMA_F16BF16_2x1SM_SSISI_SI_fLi128ELi64ELNS4_4UMMA5MajorE0ELSO_0ELNSN_7ScaleInE0ELSP_0EEEEEENS4_6LayoutINS5_IJSC_SC_SC_EEENS5_IJNSA_ILi0EEESU_SU_EEEEENS5_IJNS4_10UnderscoreESX_SX_EEEEENS4_28SM100_TMA_2SM_LOAD_MULTICASTENS4_14ComposedLayoutINS4_7SwizzleILi3ELi4ELi3EEENS4_18smem_ptr_flag_bitsILi16EEENSS_INS5_IJNSA_ILi8EEESG_EEENS5_IJSG_SC_EEEEEEEvNS4_8identityENS4_18SM100_TMA_2SM_LOADES1A_vS1B_EENS_8epilogue10collective18CollectiveEpilogueINS1E_23Sm100TmaWarpSpecializedILi3ELi2ELi16ELb1ELb0EEEJNS5_IJSG_SG_SF_EEENS5_IJNSS_ISG_SC_EENSS_INS5_IJNSA_ILi16EEESB_EEENS5_IJSC_NSA_ILi32EEEEEEEEEEESI_SJ_SI_SJ_NS1E_6fusion15FusionCallbacksIS1I_NS1R_17LinearCombinationISI_fSI_fLNS_15FloatRoundStyleE2EEES1J_S1Q_JEEENS4_5SM1004TMEM4LOAD26SM100_TMEM_LOAD_32dp32b16xENS4_13SM90_TMA_LOADENS11_INS12_ILi1ELi4ELi3EEES15_NSS_INS5_IJS16_S1L_EEENS5_IJS1L_SC_EEEEEEENS4_39AutoVectorizingCopyWithAssumedAlignmentILi128EEENS4_14SM90_TMA_STOREES26_S28_S28_EEEvvEEEEvNT_6ParamsE --------------------------
	.section	.nv.constant0._ZN7cutlass13device_kernelINS_4gemm6kernel13GemmUniversalIN4cute5tupleIJiiiiEEENS1_10collective13CollectiveMmaINS1_35MainloopSm100TmaUmmaWarpSpecializedILi4ELi2ELi4ENS5_IJNS4_1CILi2EEESB_NSA_ILi1EEEEEEEENS5_IJNSA_ILi128EEENSA_ILi64EEESF_EEENS_10bfloat16_tENS5_IJlSC_lEEESI_SJ_NS4_8TiledMMAINS4_8MMA_AtomIJNS4_26SM100_MMA_F16BF16_2x1SM_SSISI_SI_fLi128ELi64ELNS4_4UMMA5MajorE0ELSO_0ELNSN_7ScaleInE0ELSP_0EEEEEENS4_6LayoutINS5_IJSC_SC_SC_EEENS5_IJNSA_ILi0EEESU_SU_EEEEENS5_IJNS4_10UnderscoreESX_SX_EEEEENS4_28SM100_TMA_2SM_LOAD_MULTICASTENS4_14ComposedLayoutINS4_7SwizzleILi3ELi4ELi3EEENS4_18smem_ptr_flag_bitsILi16EEENSS_INS5_IJNSA_ILi8EEESG_EEENS5_IJSG_SC_EEEEEEEvNS4_8identityENS4_18SM100_TMA_2SM_LOADES1A_vS1B_EENS_8epilogue10collective18CollectiveEpilogueINS1E_23Sm100TmaWarpSpecializedILi3ELi2ELi16ELb1ELb0EEEJNS5_IJSG_SG_SF_EEENS5_IJNSS_ISG_SC_EENSS_INS5_IJNSA_ILi16EEESB_EEENS5_IJSC_NSA_ILi32EEEEEEEEEEESI_SJ_SI_SJ_NS1E_6fusion15FusionCallbacksIS1I_NS1R_17LinearCombinationISI_fSI_fLNS_15FloatRoundStyleE2EEES1J_S1Q_JEEENS4_5SM1004TMEM4LOAD26SM100_TMEM_LOAD_32dp32b16xENS4_13SM90_TMA_LOADENS11_INS12_ILi1ELi4ELi3EEES15_NSS_INS5_IJS16_S1L_EEENS5_IJS1L_SC_EEEEEEENS4_39AutoVectorizingCopyWithAssumedAlignmentILi128EEENS4_14SM90_TMA_STOREES26_S28_S28_EEEvvEEEEvNT_6ParamsE,"a",@progbits
	.sectionflags	@""
	.align	4
.nv.constant0._ZN7cutlass13device_kernelINS_4gemm6kernel13GemmUniversalIN4cute5tupleIJiiiiEEENS1_10collective13CollectiveMmaINS1_35MainloopSm100TmaUmmaWarpSpecializedILi4ELi2ELi4ENS5_IJNS4_1CILi2EEESB_NSA_ILi1EEEEEEEENS5_IJNSA_ILi128EEENSA_ILi64EEESF_EEENS_10bfloat16_tENS5_IJlSC_lEEESI_SJ_NS4_8TiledMMAINS4_8MMA_AtomIJNS4_26SM100_MMA_F16BF16_2x1SM_SSISI_SI_fLi128ELi64ELNS4_4UMMA5MajorE0ELSO_0ELNSN_7ScaleInE0ELSP_0EEEEEENS4_6LayoutINS5_IJSC_SC_SC_EEENS5_IJNSA_ILi0EEESU_SU_EEEEENS5_IJNS4_10UnderscoreESX_SX_EEEEENS4_28SM100_TMA_2SM_LOAD_MULTICASTENS4_14ComposedLayoutINS4_7SwizzleILi3ELi4ELi3EEENS4_18smem_ptr_flag_bitsILi16EEENSS_INS5_IJNSA_ILi8EEESG_EEENS5_IJSG_SC_EEEEEEEvNS4_8identityENS4_18SM100_TMA_2SM_LOADES1A_vS1B_EENS_8epilogue10collective18CollectiveEpilogueINS1E_23Sm100TmaWarpSpecializedILi3ELi2ELi16ELb1ELb0EEEJNS5_IJSG_SG_SF_EEENS5_IJNSS_ISG_SC_EENSS_INS5_IJNSA_ILi16EEESB_EEENS5_IJSC_NSA_ILi32EEEEEEEEEEESI_SJ_SI_SJ_NS1E_6fusion15FusionCallbacksIS1I_NS1R_17LinearCombinationISI_fSI_fLNS_15FloatRoundStyleE2EEES1J_S1Q_JEEENS4_5SM1004TMEM4LOAD26SM100_TMEM_LOAD_32dp32b16xENS4_13SM90_TMA_LOADENS11_INS12_ILi1ELi4ELi3EEES15_NSS_INS5_IJS16_S1L_EEENS5_IJS1L_SC_EEEEEEENS4_39AutoVectorizingCopyWithAssumedAlignmentILi128EEENS4_14SM90_TMA_STOREES26_S28_S28_EEEvvEEEEvNT_6ParamsE:
	.zero		2944


//--------------------- SYMBOLS --------------------------

	.type		.nv.reservedSmem.offset0,@object
	.size		.nv.reservedSmem.offset0,0x4
	.type		.nv.reservedSmem.cap,@object
	.size		.nv.reservedSmem.cap,0x4
	.type		__assertfail,@function
